def attn_fwd(
    Q,
    K,
    V,
    Out,
    Lse,
    sm_scale,
    stride_qz,
    stride_qh,
    stride_qm,
    stride_qk,
    stride_kz,
    stride_kh,
    stride_kn,
    stride_kk,
    stride_vz,
    stride_vh,
    stride_vn,
    stride_vk,
    stride_oz,
    stride_oh,
    stride_om,
    stride_ok,
    seqlen_q,
    seqlen_k,
    BLOCK_M: tl.constexpr,
    BLOCK_N: tl.constexpr,
    HEAD_DIM: tl.constexpr,
    CAUSAL: tl.constexpr,
):
    start_m = tl.program_id(0)
    off_hz = tl.program_id(1)
    q_off = off_hz * stride_qh
    k_off = off_hz * stride_kh
    v_off = off_hz * stride_vh
    offs_m = start_m * BLOCK_M + tl.arange(0, BLOCK_M)
    offs_d = tl.arange(0, HEAD_DIM)
    offs_n = tl.arange(0, BLOCK_N)
    q_ptrs = Q + q_off + offs_m[:, None] * stride_qm + offs_d[None, :] * stride_qk
    k_ptrs = K + k_off + offs_d[:, None] * stride_kk + offs_n[None, :] * stride_kn
    v_ptrs = V + v_off + offs_n[:, None] * stride_vn + offs_d[None, :] * stride_vk
    m_i = tl.full([BLOCK_M], float("-inf"), dtype=tl.float32)
    l_i = tl.zeros([BLOCK_M], dtype=tl.float32) + 1.0
    acc = tl.zeros([BLOCK_M, HEAD_DIM], dtype=tl.float32)
    q = tl.load(q_ptrs)
    acc, l_i, m_i = _attn_fwd_inner(
        acc,
        l_i,
        m_i,
        q,
        k_ptrs,
        v_ptrs,
        sm_scale,
        stride_kn,
        stride_vn,
        start_m,
        seqlen_k,
        BLOCK_M,
        BLOCK_N,
        HEAD_DIM,
        CAUSAL,
    )
    acc = acc / l_i[:, None]
    lse = m_i + tl.math.log2(l_i) / 1.4426950408889634
    o_ptrs = (
        Out
        + off_hz * stride_oh
        + offs_m[:, None] * stride_om
        + offs_d[None, :] * stride_ok
    )
    tl.store(o_ptrs, acc.to(Out.dtype.element_ty))
    tl.store(Lse + off_hz * seqlen_q + offs_m, lse)

# config = {"BLOCK_M": 256, "BLOCK_N": 32, "HEAD_DIM": 64, "arch": "sm_100", "causal": false, "dtype": "fp8e4m3", "num_stages": 2, "num_warps": 16}
# arch = sm_100


// ===== COMPILED SASS (sm_100a) =====

	.target	sm_100a

	.elftype	@"ET_EXEC"


//--------------------- .note.nv.tkinfo           --------------------------
	.section	.note.nv.tkinfo,"",@"SHT_NOTE"
	.sectionflags	@"SHF_NOTE_NV_TKINFO"
	.tkinfo
        /*0018*/ 	.word	0x00000081
        /*0030*/ 	.string	""
        /*0030*/ 	.string	"ptxas-blackwell"
        /*0030*/ 	.string	"Cuda compilation tools, release 12.9, V12.9.86"
        /*0030*/ 	.string	"Build cuda_12.9.r12.9/compiler.36037853_0"
        /*0030*/ 	.string	"-v  -suppress-debug-info  -lineinfo  -arch sm_100a "



//--------------------- .note.nv.cuver            --------------------------
	.section	.note.nv.cuver,"",@"SHT_NOTE"
	.sectionflags	@"SHF_NOTE_NV_CUVER"
        /*0018*/ 	.short	0x0001
        /*001a*/ 	.short	0x0064
        /*001c*/ 	.short	0x0001
        /*001e*/ 	.short	0x0000
        /*0020*/ 	.short	0x0001
        /*0022*/ 	.short	0x0000


//--------------------- .nv.info                  --------------------------
	.section	.nv.info,"",@"SHT_CUDA_INFO"
	.align	4


	//----- nvinfo : EIATTR_REGCOUNT
	.align		4
        /*0000*/ 	.byte	0x04, 0x2f
        /*0002*/ 	.short	(.L_2 - .L_1)
	.align		4
.L_1:
        /*0004*/ 	.word	index@(attn_fwd)
        /*0008*/ 	.word	0x0000007e


	//----- nvinfo : EIATTR_FRAME_SIZE
	.align		4
.L_2:
        /*000c*/ 	.byte	0x04, 0x11
        /*000e*/ 	.short	(.L_4 - .L_3)
	.align		4
.L_3:
        /*0010*/ 	.word	index@(attn_fwd)
        /*0014*/ 	.word	0x00000000


	//----- nvinfo : EIATTR_MIN_STACK_SIZE
	.align		4
.L_4:
        /*0018*/ 	.byte	0x04, 0x12
        /*001a*/ 	.short	(.L_6 - .L_5)
	.align		4
.L_5:
        /*001c*/ 	.word	index@(attn_fwd)
        /*0020*/ 	.word	0x00000000
.L_6:


//--------------------- .nv.info.attn_fwd         --------------------------
	.section	.nv.info.attn_fwd,"",@"SHT_CUDA_INFO"
	.sectionflags	@""
	.align	4


	//----- nvinfo : EIATTR_CUDA_API_VERSION
	.align		4
        /*0000*/ 	.byte	0x04, 0x37
        /*0002*/ 	.short	(.L_8 - .L_7)
.L_7:
        /*0004*/ 	.word	0x00000081


	//----- nvinfo : EIATTR_KPARAM_INFO
	.align		4
.L_8:
        /*0008*/ 	.byte	0x04, 0x17
        /*000a*/ 	.short	(.L_10 - .L_9)
.L_9:
        /*000c*/ 	.word	0x00000000
        /*0010*/ 	.short	0x0019
        /*0012*/ 	.short	0x0080
        /*0014*/ 	.byte	0x00, 0xf4, 0x21, 0x00


	//----- nvinfo : EIATTR_KPARAM_INFO
	.align		4
.L_10:
        /*0018*/ 	.byte	0x04, 0x17
        /*001a*/ 	.short	(.L_12 - .L_11)
.L_11:
        /*001c*/ 	.word	0x00000000
        /*0020*/ 	.short	0x0018
        /*0022*/ 	.short	0x0078
        /*0024*/ 	.byte	0x00, 0xf4, 0x21, 0x00


	//----- nvinfo : EIATTR_KPARAM_INFO
	.align		4
.L_12:
        /*0028*/ 	.byte	0x04, 0x17
        /*002a*/ 	.short	(.L_14 - .L_13)
.L_13:
        /*002c*/ 	.word	0x00000000
        /*0030*/ 	.short	0x0017
        /*0032*/ 	.short	0x0070
        /*0034*/ 	.byte	0x00, 0xf0, 0x11, 0x00


	//----- nvinfo : EIATTR_KPARAM_INFO
	.align		4
.L_14:
        /*0038*/ 	.byte	0x04, 0x17
        /*003a*/ 	.short	(.L_16 - .L_15)
.L_15:
        /*003c*/ 	.word	0x00000000
        /*0040*/ 	.short	0x0016
        /*0042*/ 	.short	0x006c
        /*0044*/ 	.byte	0x00, 0xf0, 0x11, 0x00


	//----- nvinfo : EIATTR_KPARAM_INFO
	.align		4
.L_16:
        /*0048*/ 	.byte	0x04, 0x17
        /*004a*/ 	.short	(.L_18 - .L_17)
.L_17:
        /*004c*/ 	.word	0x00000000
        /*0050*/ 	.short	0x0015
        /*0052*/ 	.short	0x0068
        /*0054*/ 	.byte	0x00, 0xf0, 0x11, 0x00


	//----- nvinfo : EIATTR_KPARAM_INFO
	.align		4
.L_18:
        /*0058*/ 	.byte	0x04, 0x17
        /*005a*/ 	.short	(.L_20 - .L_19)
.L_19:
        /*005c*/ 	.word	0x00000000
        /*0060*/ 	.short	0x0014
        /*0062*/ 	.short	0x0064
        /*0064*/ 	.byte	0x00, 0xf0, 0x11, 0x00


	//----- nvinfo : EIATTR_KPARAM_INFO
	.align		4
.L_20:
        /*0068*/ 	.byte	0x04, 0x17
        /*006a*/ 	.short	(.L_22 - .L_21)
.L_21:
        /*006c*/ 	.word	0x00000000
        /*0070*/ 	.short	0x0013
        /*0072*/ 	.short	0x0060
        /*0074*/ 	.byte	0x00, 0xf0, 0x11, 0x00


	//----- nvinfo : EIATTR_KPARAM_INFO
	.align		4
.L_22:
        /*0078*/ 	.byte	0x04, 0x17
        /*007a*/ 	.short	(.L_24 - .L_23)
.L_23:
        /*007c*/ 	.word	0x00000000
        /*0080*/ 	.short	0x0012
        /*0082*/ 	.short	0x005c
        /*0084*/ 	.byte	0x00, 0xf0, 0x11, 0x00


	//----- nvinfo : EIATTR_KPARAM_INFO
	.align		4
.L_24:
        /*0088*/ 	.byte	0x04, 0x17
        /*008a*/ 	.short	(.L_26 - .L_25)
.L_25:
        /*008c*/ 	.word	0x00000000
        /*0090*/ 	.short	0x0011
        /*0092*/ 	.short	0x0058
        /*0094*/ 	.byte	0x00, 0xf0, 0x11, 0x00


	//----- nvinfo : EIATTR_KPARAM_INFO
	.align		4
.L_26:
        /*0098*/ 	.byte	0x04, 0x17
        /*009a*/ 	.short	(.L_28 - .L_27)
.L_27:
        /*009c*/ 	.word	0x00000000
        /*00a0*/ 	.short	0x0010
        /*00a2*/ 	.short	0x0054
        /*00a4*/ 	.byte	0x00, 0xf0, 0x11, 0x00


	//----- nvinfo : EIATTR_KPARAM_INFO
	.align		4
.L_28:
        /*00a8*/ 	.byte	0x04, 0x17
        /*00aa*/ 	.short	(.L_30 - .L_29)
.L_29:
        /*00ac*/ 	.word	0x00000000
        /*00b0*/ 	.short	0x000f
        /*00b2*/ 	.short	0x0050
        /*00b4*/ 	.byte	0x00, 0xf0, 0x11, 0x00


	//----- nvinfo : EIATTR_KPARAM_INFO
	.align		4
.L_30:
        /*00b8*/ 	.byte	0x04, 0x17
        /*00ba*/ 	.short	(.L_32 - .L_31)
.L_31:
        /*00bc*/ 	.word	0x00000000
        /*00c0*/ 	.short	0x000e
        /*00c2*/ 	.short	0x004c
        /*00c4*/ 	.byte	0x00, 0xf0, 0x11, 0x00


	//----- nvinfo : EIATTR_KPARAM_INFO
	.align		4
.L_32:
        /*00c8*/ 	.byte	0x04, 0x17
        /*00ca*/ 	.short	(.L_34 - .L_33)
.L_33:
        /*00cc*/ 	.word	0x00000000
        /*00d0*/ 	.short	0x000d
        /*00d2*/ 	.short	0x0048
        /*00d4*/ 	.byte	0x00, 0xf0, 0x11, 0x00


	//----- nvinfo : EIATTR_KPARAM_INFO
	.align		4
.L_34:
        /*00d8*/ 	.byte	0x04, 0x17
        /*00da*/ 	.short	(.L_36 - .L_35)
.L_35:
        /*00dc*/ 	.word	0x00000000
        /*00e0*/ 	.short	0x000c
        /*00e2*/ 	.short	0x0044
        /*00e4*/ 	.byte	0x00, 0xf0, 0x11, 0x00


	//----- nvinfo : EIATTR_KPARAM_INFO
	.align		4
.L_36:
        /*00e8*/ 	.byte	0x04, 0x17
        /*00ea*/ 	.short	(.L_38 - .L_37)
.L_37:
        /*00ec*/ 	.word	0x00000000
        /*00f0*/ 	.short	0x000b
        /*00f2*/ 	.short	0x0040
        /*00f4*/ 	.byte	0x00, 0xf0, 0x11, 0x00


	//----- nvinfo : EIATTR_KPARAM_INFO
	.align		4
.L_38:
        /*00f8*/ 	.byte	0x04, 0x17
        /*00fa*/ 	.short	(.L_40 - .L_39)
.L_39:
        /*00fc*/ 	.word	0x00000000
        /*0100*/ 	.short	0x000a
        /*0102*/ 	.short	0x003c
        /*0104*/ 	.byte	0x00, 0xf0, 0x11, 0x00


	//----- nvinfo : EIATTR_KPARAM_INFO
	.align		4
.L_40:
        /*0108*/ 	.byte	0x04, 0x17
        /*010a*/ 	.short	(.L_42 - .L_41)
.L_41:
        /*010c*/ 	.word	0x00000000
        /*0110*/ 	.short	0x0009
        /*0112*/ 	.short	0x0038
        /*0114*/ 	.byte	0x00, 0xf0, 0x11, 0x00


	//----- nvinfo : EIATTR_KPARAM_INFO
	.align		4
.L_42:
        /*0118*/ 	.byte	0x04, 0x17
        /*011a*/ 	.short	(.L_44 - .L_43)
.L_43:
        /*011c*/ 	.word	0x00000000
        /*0120*/ 	.short	0x0008
        /*0122*/ 	.short	0x0034
        /*0124*/ 	.byte	0x00, 0xf0, 0x11, 0x00


	//----- nvinfo : EIATTR_KPARAM_INFO
	.align		4
.L_44:
        /*0128*/ 	.byte	0x04, 0x17
        /*012a*/ 	.short	(.L_46 - .L_45)
.L_45:
        /*012c*/ 	.word	0x00000000
        /*0130*/ 	.short	0x0007
        /*0132*/ 	.short	0x0030
        /*0134*/ 	.byte	0x00, 0xf0, 0x11, 0x00


	//----- nvinfo : EIATTR_KPARAM_INFO
	.align		4
.L_46:
        /*0138*/ 	.byte	0x04, 0x17
        /*013a*/ 	.short	(.L_48 - .L_47)
.L_47:
        /*013c*/ 	.word	0x00000000
        /*0140*/ 	.short	0x0006
        /*0142*/ 	.short	0x002c
        /*0144*/ 	.byte	0x00, 0xf0, 0x11, 0x00


	//----- nvinfo : EIATTR_KPARAM_INFO
	.align		4
.L_48:
        /*0148*/ 	.byte	0x04, 0x17
        /*014a*/ 	.short	(.L_50 - .L_49)
.L_49:
        /*014c*/ 	.word	0x00000000
        /*0150*/ 	.short	0x0005
        /*0152*/ 	.short	0x0028
        /*0154*/ 	.byte	0x00, 0xf0, 0x11, 0x00


	//----- nvinfo : EIATTR_KPARAM_INFO
	.align		4
.L_50:
        /*0158*/ 	.byte	0x04, 0x17
        /*015a*/ 	.short	(.L_52 - .L_51)
.L_51:
        /*015c*/ 	.word	0x00000000
        /*0160*/ 	.short	0x0004
        /*0162*/ 	.short	0x0020
        /*0164*/ 	.byte	0x00, 0xf4, 0x21, 0x00


	//----- nvinfo : EIATTR_KPARAM_INFO
	.align		4
.L_52:
        /*0168*/ 	.byte	0x04, 0x17
        /*016a*/ 	.short	(.L_54 - .L_53)
.L_53:
        /*016c*/ 	.word	0x00000000
        /*0170*/ 	.short	0x0003
        /*0172*/ 	.short	0x0018
        /*0174*/ 	.byte	0x00, 0xf4, 0x21, 0x00


	//----- nvinfo : EIATTR_KPARAM_INFO
	.align		4
.L_54:
        /*0178*/ 	.byte	0x04, 0x17
        /*017a*/ 	.short	(.L_56 - .L_55)
.L_55:
        /*017c*/ 	.word	0x00000000
        /*0180*/ 	.short	0x0002
        /*0182*/ 	.short	0x0010
        /*0184*/ 	.byte	0x00, 0xf4, 0x21, 0x00


	//----- nvinfo : EIATTR_KPARAM_INFO
	.align		4
.L_56:
        /*0188*/ 	.byte	0x04, 0x17
        /*018a*/ 	.short	(.L_58 - .L_57)
.L_57:
        /*018c*/ 	.word	0x00000000
        /*0190*/ 	.short	0x0001
        /*0192*/ 	.short	0x0008
        /*0194*/ 	.byte	0x00, 0xf4, 0x21, 0x00


	//----- nvinfo : EIATTR_KPARAM_INFO
	.align		4
.L_58:
        /*0198*/ 	.byte	0x04, 0x17
        /*019a*/ 	.short	(.L_60 - .L_59)
.L_59:
        /*019c*/ 	.word	0x00000000
        /*01a0*/ 	.short	0x0000
        /*01a2*/ 	.short	0x0000
        /*01a4*/ 	.byte	0x00, 0xf4, 0x21, 0x00


	//----- nvinfo : EIATTR_SPARSE_MMA_MASK
	.align		4
.L_60:
        /*01a8*/ 	.byte	0x03, 0x50
        /*01aa*/ 	.short	0x0000


	//----- nvinfo : EIATTR_MAXREG_COUNT
	.align		4
        /*01ac*/ 	.byte	0x03, 0x1b
        /*01ae*/ 	.short	0x0080


	//----- nvinfo : EIATTR_NUM_BARRIERS
	.align		4
        /*01b0*/ 	.byte	0x02, 0x4c
        /*01b2*/ 	.byte	0x01
	.zero		1


	//----- nvinfo : EIATTR_COOP_GROUP_MASK_REGIDS
	.align		4
        /*01b4*/ 	.byte	0x04, 0x29
        /*01b6*/ 	.short	(.L_62 - .L_61)


	//   ....[0]....
.L_61:
        /*01b8*/ 	.word	0xffffffff


	//   ....[1]....
        /*01bc*/ 	.word	0xffffffff


	//   ....[2]....
        /*01c0*/ 	.word	0xffffffff


	//   ....[3]....
        /*01c4*/ 	.word	0xffffffff


	//   ....[4]....
        /*01c8*/ 	.word	0xffffffff


	//   ....[5]....
        /*01cc*/ 	.word	0xffffffff


	//   ....[6]....
        /*01d0*/ 	.word	0xffffffff


	//   ....[7]....
        /*01d4*/ 	.word	0xffffffff


	//   ....[8]....
        /*01d8*/ 	.word	0xffffffff


	//   ....[9]....
        /*01dc*/ 	.word	0xffffffff


	//   ....[10]....
        /*01e0*/ 	.word	0xffffffff


	//   ....[11]....
        /*01e4*/ 	.word	0xffffffff


	//   ....[12]....
        /*01e8*/ 	.word	0xffffffff


	//   ....[13]....
        /*01ec*/ 	.word	0xffffffff


	//   ....[14]....
        /*01f0*/ 	.word	0xffffffff


	//   ....[15]....
        /*01f4*/ 	.word	0xffffffff


	//----- nvinfo : EIATTR_COOP_GROUP_INSTR_OFFSETS
	.align		4
.L_62:
        /*01f8*/ 	.byte	0x04, 0x28
        /*01fa*/ 	.short	(.L_64 - .L_63)


	//   ....[0]....
.L_63:
        /*01fc*/ 	.word	0x000020e0


	//   ....[1]....
        /*0200*/ 	.word	0x000020f0


	//   ....[2]....
        /*0204*/ 	.word	0x00002120


	//   ....[3]....
        /*0208*/ 	.word	0x00002130


	//   ....[4]....
        /*020c*/ 	.word	0x00002680


	//   ....[5]....
        /*0210*/ 	.word	0x00002690


	//   ....[6]....
        /*0214*/ 	.word	0x000026a0


	//   ....[7]....
        /*0218*/ 	.word	0x000026b0


	//   ....[8]....
        /*021c*/ 	.word	0x000026c0


	//   ....[9]....
        /*0220*/ 	.word	0x000026d0


	//   ....[10]....
        /*0224*/ 	.word	0x000026e0


	//   ....[11]....
        /*0228*/ 	.word	0x000026f0


	//   ....[12]....
        /*022c*/ 	.word	0x00002c30


	//   ....[13]....
        /*0230*/ 	.word	0x00002c40


	//   ....[14]....
        /*0234*/ 	.word	0x00002cf0


	//   ....[15]....
        /*0238*/ 	.word	0x00002d20


	//----- nvinfo : EIATTR_VRC_CTA_INIT_COUNT
	.align		4
.L_64:
        /*023c*/ 	.byte	0x02, 0x4a
	.zero		1
	.zero		1


	//----- nvinfo : EIATTR_EXIT_INSTR_OFFSETS
	.align		4
        /*0240*/ 	.byte	0x04, 0x1c
        /*0242*/ 	.short	(.L_66 - .L_65)


	//   ....[0]....
.L_65:
        /*0244*/ 	.word	0x00004ba0


	//   ....[1]....
        /*0248*/ 	.word	0x00004bd0


	//----- nvinfo : EIATTR_REQNTID
	.align		4
.L_66:
        /*024c*/ 	.byte	0x04, 0x10
        /*024e*/ 	.short	(.L_68 - .L_67)
.L_67:
        /*0250*/ 	.word	0x00000200
        /*0254*/ 	.word	0x00000001
        /*0258*/ 	.word	0x00000001


	//----- nvinfo : EIATTR_CBANK_PARAM_SIZE
	.align		4
.L_68:
        /*025c*/ 	.byte	0x03, 0x19
        /*025e*/ 	.short	0x0088


	//----- nvinfo : EIATTR_PARAM_CBANK
	.align		4
        /*0260*/ 	.byte	0x04, 0x0a
        /*0262*/ 	.short	(.L_70 - .L_69)
	.align		4
.L_69:
        /*0264*/ 	.word	index@(.nv.constant0.attn_fwd)
        /*0268*/ 	.short	0x0380
        /*026a*/ 	.short	0x0088


	//----- nvinfo : EIATTR_SW_WAR
	.align		4
.L_70:
        /*026c*/ 	.byte	0x04, 0x36
        /*026e*/ 	.short	(.L_72 - .L_71)
.L_71:
        /*0270*/ 	.word	0x00000008
.L_72:


//--------------------- .nv.compat                --------------------------
	.section	.nv.compat,"",@"SHT_CUDA_COMPAT_INFO"
	.align	4
        /*0000*/ 	.byte	0x02, 0x02, 0x02, 0x00, 0x02, 0x05, 0x05, 0x00, 0x02, 0x03, 0x00, 0x00, 0x02, 0x06, 0x01, 0x00


//--------------------- .nv.callgraph             --------------------------
	.section	.nv.callgraph,"",@"SHT_CUDA_CALLGRAPH"
	.align	4
	.sectionentsize	8
	.align		4
        /*0000*/ 	.word	0x00000000
	.align		4
        /*0004*/ 	.word	0xffffffff
	.align		4
        /*0008*/ 	.word	0x00000000
	.align		4
        /*000c*/ 	.word	0xfffffffe
	.align		4
        /*0010*/ 	.word	0x00000000
	.align		4
        /*0014*/ 	.word	0xfffffffd
	.align		4
        /*0018*/ 	.word	0x00000000
	.align		4
        /*001c*/ 	.word	0xfffffffc


//--------------------- .nv.constant4             --------------------------
	.section	.nv.constant4,"a",@progbits
	.align	8
	.align		8
.nv.constant4:
        /*0000*/ 	.dword	_$_str


//--------------------- .text.attn_fwd            --------------------------
	.section	.text.attn_fwd,"ax",@progbits
	.align	128
        .global         attn_fwd
        .type           attn_fwd,@function
        .size           attn_fwd,(.L_x_3 - attn_fwd)
        .other          attn_fwd,@"STO_CUDA_ENTRY STV_DEFAULT"
attn_fwd:
.text.attn_fwd:
[----:B------:R-:W0:Y:S01]  /*0000*/  LDC R1, c[0x0][0x37c] ;  /* 0x0000df00ff017b82 */ /* 0x000e220000000800 */
[----:B------:R-:W1:Y:S07]  /*0010*/  S2R R4, SR_TID.X ;  /* 0x0000000000047919 */ /* 0x000e6e0000002100 */
[----:B------:R-:W2:Y:S01]  /*0020*/  LDC R7, c[0x0][0x3b8] ;  /* 0x0000ee00ff077b82 */ /* 0x000ea20000000800 */
[----:B------:R-:W3:Y:S01]  /*0030*/  LDCU.64 UR4, c[0x0][0x3b0] ;  /* 0x00007600ff0477ac */ /* 0x000ee20008000a00 */
[----:B------:R-:W4:Y:S01]  /*0040*/  S2R R3, SR_CTAID.X ;  /* 0x0000000000037919 */ /* 0x000f220000002500 */
[----:B------:R-:W5:Y:S05]  /*0050*/  LDCU.64 UR10, c[0x0][0x358] ;  /* 0x00006b00ff0a77ac */ /* 0x000f6a0008000a00 */
[----:B------:R-:W3:Y:S01]  /*0060*/  S2UR UR7, SR_CTAID.Y ;  /* 0x00000000000779c3 */ /* 0x000ee20000002600 */
[----:B------:R-:W0:Y:S07]  /*0070*/  LDCU UR12, c[0x0][0x3f0] ;  /* 0x00007e00ff0c77ac */ /* 0x000e2e0008000800 */
[----:B------:R-:W0:Y:S01]  /*0080*/  LDC.64 R10, c[0x0][0x380] ;  /* 0x0000e000ff0a7b82 */ /* 0x000e220000000a00 */
[----:B-1----:R-:W-:Y:S01]  /*0090*/  SHF.R.U32.HI R6, RZ, 0x8, R4 ;  /* 0x00000008ff067819 */ /* 0x002fe20000011604 */
[----:B---3--:R-:W-:Y:S01]  /*00a0*/  UIMAD UR4, UR7, UR4, URZ ;  /* 0x00000004070472a4 */ /* 0x008fe2000f8e02ff */
[----:B------:R-:W-:-:S02]  /*00b0*/  LOP3.LUT R2, R4, 0xff, RZ, 0xc0, !PT ;  /* 0x000000ff04027812 */ /* 0x000fc400078ec0ff */
[----:B------:R-:W-:-:S03]  /*00c0*/  SGXT.U32 R6, R6, 0x1 ;  /* 0x000000010606781a */ /* 0x000fc60000000000 */
[----:B----4-:R-:W-:Y:S02]  /*00d0*/  IMAD R0, R3, 0x100, R2 ;  /* 0x0000010003007824 */ /* 0x010fe400078e0202 */
[----:B--2---:R-:W-:Y:S02]  /*00e0*/  IMAD R6, R6, R7, RZ ;  /* 0x0000000706067224 */ /* 0x004fe400078e02ff */
[----:B------:R-:W-:Y:S01]  /*00f0*/  IMAD R3, R0, UR5, RZ ;  /* 0x0000000500037c24 */ /* 0x000fe2000f8e02ff */
[----:B------:R-:W-:Y:S01]  /*0100*/  USHF.R.S32.HI UR5, URZ, 0x1f, UR4 ;  /* 0x0000001fff057899 */ /* 0x000fe20008011404 */
[----:B------:R-:W-:-:S03]  /*0110*/  IMAD R8, R7, 0x2, R6 ;  /* 0x0000000207087824 */ /* 0x000fc600078e0206 */
[----:B0-----:R-:W-:Y:S01]  /*0120*/  IADD3 R5, P0, P1, R3, UR4, R10 ;  /* 0x0000000403057c10 */ /* 0x001fe2000f91e00a */
[----:B------:R-:W-:Y:S01]  /*0130*/  IMAD R16, R7, 0x2, R8 ;  /* 0x0000000207107824 */ /* 0x000fe200078e0208 */
[----:B------:R-:W-:-:S03]  /*0140*/  SHF.R.S32.HI R10, RZ, 0x1f, R3 ;  /* 0x0000001fff0a7819 */ /* 0x000fc60000011403 */
[C---:B------:R-:W-:Y:S01]  /*0150*/  IMAD R20, R7.reuse, 0x2, R16 ;  /* 0x0000000207147824 */ /* 0x040fe200078e0210 */
[----:B------:R-:W-:Y:S02]  /*0160*/  IADD3.X R3, PT, PT, R10, UR5, R11, P0, P1 ;  /* 0x000000050a037c10 */ /* 0x000fe400087e240b */
[-C--:B------:R-:W-:Y:S01]  /*0170*/  IADD3 R10, P0, PT, R6, R5.reuse, RZ ;  /* 0x00000005060a7210 */ /* 0x080fe20007f1e0ff */
[C---:B------:R-:W-:Y:S01]  /*0180*/  IMAD R22, R7.reuse, 0x2, R20 ;  /* 0x0000000207167824 */ /* 0x040fe200078e0214 */
[----:B------:R-:W-:Y:S02]  /*0190*/  IADD3 R12, P1, PT, R8, R5, RZ ;  /* 0x00000005080c7210 */ /* 0x000fe40007f3e0ff */
[----:B------:R-:W-:Y:S01]  /*01a0*/  LEA.HI.X.SX32 R11, R6, R3, 0x1, P0 ;  /* 0x00000003060b7211 */ /* 0x000fe200000f0eff */
[C---:B------:R-:W-:Y:S01]  /*01b0*/  IMAD R24, R7.reuse, 0x2, R22 ;  /* 0x0000000207187824 */ /* 0x040fe200078e0216 */
[----:B------:R-:W-:Y:S02]  /*01c0*/  IADD3 R14, P0, PT, R16, R5, RZ ;  /* 0x00000005100e7210 */ /* 0x000fe40007f1e0ff */
[-C--:B------:R-:W-:Y:S01]  /*01d0*/  LEA.HI.X.SX32 R13, R8, R3.reuse, 0x1, P1 ;  /* 0x00000003080d7211 */ /* 0x080fe200008f0eff */
[----:B------:R-:W-:Y:S01]  /*01e0*/  IMAD R26, R7, 0x2, R24 ;  /* 0x00000002071a7824 */ /* 0x000fe200078e0218 */
[----:B-----5:R-:W2:Y:S01]  /*01f0*/  LDG.E.U8 R6, desc[UR10][R10.64] ;  /* 0x0000000a0a067981 */ /* 0x020ea2000c1e1100 */
[----:B------:R-:W-:-:S02]  /*0200*/  LEA.HI.X.SX32 R15, R16, R3, 0x1, P0 ;  /* 0x00000003100f7211 */ /* 0x000fc400000f0eff */
[C---:B------:R-:W-:Y:S01]  /*0210*/  IMAD R28, R7.reuse, 0x2, R26 ;  /* 0x00000002071c7824 */ /* 0x040fe200078e021a */
[-C--:B------:R-:W-:Y:S01]  /*0220*/  IADD3 R16, P0, PT, R20, R5.reuse, RZ ;  /* 0x0000000514107210 */ /* 0x080fe20007f1e0ff */
[----:B------:R-:W2:Y:S01]  /*0230*/  LDG.E.U8 R9, desc[UR10][R12.64] ;  /* 0x0000000a0c097981 */ /* 0x000ea2000c1e1100 */
[----:B------:R-:W-:Y:S01]  /*0240*/  IADD3 R18, P1, PT, R22, R5, RZ ;  /* 0x0000000516127210 */ /* 0x000fe20007f3e0ff */
[C---:B------:R-:W-:Y:S01]  /*0250*/  IMAD R30, R7.reuse, 0x2, R28 ;  /* 0x00000002071e7824 */ /* 0x040fe200078e021c */
[----:B------:R-:W-:Y:S01]  /*0260*/  LEA.HI.X.SX32 R17, R20, R3, 0x1, P0 ;  /* 0x0000000314117211 */ /* 0x000fe200000f0eff */
[----:B------:R0:W3:Y:S01]  /*0270*/  LDG.E.U8 R8, desc[UR10][R14.64] ;  /* 0x0000000a0e087981 */ /* 0x0000e2000c1e1100 */
[----:B------:R-:W-:Y:S01]  /*0280*/  IADD3 R20, P0, PT, R24, R5, RZ ;  /* 0x0000000518147210 */ /* 0x000fe20007f1e0ff */
[C---:B------:R-:W-:Y:S01]  /*0290*/  IMAD R32, R7.reuse, 0x2, R30 ;  /* 0x0000000207207824 */ /* 0x040fe200078e021e */
[-C--:B------:R-:W-:Y:S01]  /*02a0*/  LEA.HI.X.SX32 R19, R22, R3.reuse, 0x1, P1 ;  /* 0x0000000316137211 */ /* 0x080fe200008f0eff */
[----:B------:R1:W3:Y:S02]  /*02b0*/  LDG.E.U8 R11, desc[UR10][R16.64] ;  /* 0x0000000a100b7981 */ /* 0x0002e4000c1e1100 */
[C---:B------:R-:W-:Y:S01]  /*02c0*/  IMAD R34, R7.reuse, 0x2, R32 ;  /* 0x0000000207227824 */ /* 0x040fe200078e0220 */
[----:B------:R-:W-:Y:S01]  /*02d0*/  LEA.HI.X.SX32 R21, R24, R3, 0x1, P0 ;  /* 0x0000000318157211 */ /* 0x000fe200000f0eff */
[----:B------:R4:W5:Y:S01]  /*02e0*/  LDG.E.U8 R33, desc[UR10][R18.64] ;  /* 0x0000000a12217981 */ /* 0x000962000c1e1100 */
[-C--:B------:R-:W-:Y:S01]  /*02f0*/  IADD3 R22, P0, PT, R26, R5.reuse, RZ ;  /* 0x000000051a167210 */ /* 0x080fe20007f1e0ff */
[C---:B------:R-:W-:Y:S01]  /*0300*/  IMAD R24, R7.reuse, 0x2, R34 ;  /* 0x0000000207187824 */ /* 0x040fe200078e0222 */
[----:B0-----:R-:W-:Y:S01]  /*0310*/  IADD3 R14, P1, PT, R30, R5, RZ ;  /* 0x000000051e0e7210 */ /* 0x001fe20007f3e0ff */
[----:B------:R0:W5:Y:S01]  /*0320*/  LDG.E.U8 R48, desc[UR10][R20.64] ;  /* 0x0000000a14307981 */ /* 0x000162000c1e1100 */
[----:B------:R-:W-:Y:S01]  /*0330*/  LEA.HI.X.SX32 R23, R26, R3, 0x1, P0 ;  /* 0x000000031a177211 */ /* 0x000fe200000f0eff */
[----:B------:R-:W-:-:S04]  /*0340*/  IMAD R26, R7, 0x2, R24 ;  /* 0x00000002071a7824 */ /* 0x000fc800078e0218 */
[C---:B------:R-:W-:Y:S01]  /*0350*/  IMAD R36, R7.reuse, 0x2, R26 ;  /* 0x0000000207247824 */ /* 0x040fe200078e021a */
[C---:B------:R-:W-:Y:S01]  /*0360*/  IADD3 R12, P0, PT, R28.reuse, R5, RZ ;  /* 0x000000051c0c7210 */ /* 0x040fe20007f1e0ff */
[----:B------:R-:W5:Y:S02]  /*0370*/  LDG.E.U8 R10, desc[UR10][R22.64] ;  /* 0x0000000a160a7981 */ /* 0x000f64000c1e1100 */
[----:B------:R-:W-:Y:S01]  /*0380*/  IMAD R38, R7, 0x2, R36 ;  /* 0x0000000207267824 */ /* 0x000fe200078e0224 */
[----:B------:R-:W-:-:S03]  /*0390*/  LEA.HI.X.SX32 R13, R28, R3, 0x1, P0 ;  /* 0x000000031c0d7211 */ /* 0x000fc600000f0eff */
[C---:B------:R-:W-:Y:S01]  /*03a0*/  IMAD R40, R7.reuse, 0x2, R38 ;  /* 0x0000000207287824 */ /* 0x040fe200078e0226 */
[----:B-1----:R-:W-:Y:S02]  /*03b0*/  IADD3 R16, P0, PT, R32, R5, RZ ;  /* 0x0000000520107210 */ /* 0x002fe40007f1e0ff */
[-C--:B------:R-:W-:Y:S01]  /*03c0*/  LEA.HI.X.SX32 R15, R30, R3.reuse, 0x1, P1 ;  /* 0x000000031e0f7211 */ /* 0x080fe200008f0eff */
[C---:B------:R-:W-:Y:S01]  /*03d0*/  IMAD R28, R7.reuse, 0x2, R40 ;  /* 0x00000002071c7824 */ /* 0x040fe200078e0228 */
[----:B------:R-:W-:Y:S01]  /*03e0*/  LEA.HI.X.SX32 R17, R32, R3, 0x1, P0 ;  /* 0x0000000320117211 */ /* 0x000fe200000f0eff */
[----:B------:R1:W5:Y:S02]  /*03f0*/  LDG.E.U8 R13, desc[UR10][R12.64] ;  /* 0x0000000a0c0d7981 */ /* 0x000364000c1e1100 */
[C---:B------:R-:W-:Y:S01]  /*0400*/  IMAD R30, R7.reuse, 0x2, R28 ;  /* 0x00000002071e7824 */ /* 0x040fe200078e021c */
[C---:B----4-:R-:W-:Y:S01]  /*0410*/  IADD3 R18, P0, PT, R34.reuse, R5, RZ ;  /* 0x0000000522127210 */ /* 0x050fe20007f1e0ff */
[----:B------:R4:W5:Y:S02]  /*0420*/  LDG.E.U8 R35, desc[UR10][R14.64] ;  /* 0x0000000a0e237981 */ /* 0x000964000c1e1100 */
[C---:B------:R-:W-:Y:S01]  /*0430*/  IMAD R32, R7.reuse, 0x2, R30 ;  /* 0x0000000207207824 */ /* 0x040fe200078e021e */
[----:B------:R-:W-:Y:S01]  /*0440*/  LEA.HI.X.SX32 R19, R34, R3, 0x1, P0 ;  /* 0x0000000322137211 */ /* 0x000fe200000f0eff */
[----:B------:R4:W5:Y:S01]  /*0450*/  LDG.E.U8 R50, desc[UR10][R16.64] ;  /* 0x0000000a10327981 */ /* 0x000962000c1e1100 */
[-C--:B0-----:R-:W-:Y:S01]  /*0460*/  IADD3 R20, P0, PT, R24, R5.reuse, RZ ;  /* 0x0000000518147210 */ /* 0x081fe20007f1e0ff */
[C---:B-1----:R-:W-:Y:S01]  /*0470*/  IMAD R12, R7.reuse, 0x2, R32 ;  /* 0x00000002070c7824 */ /* 0x042fe200078e0220 */
[----:B------:R-:W-:Y:S01]  /*0480*/  IADD3 R22, P1, PT, R26, R5, RZ ;  /* 0x000000051a167210 */ /* 0x000fe20007f3e0ff */
[----:B------:R0:W5:Y:S01]  /*0490*/  LDG.E.U8 R37, desc[UR10][R18.64] ;  /* 0x0000000a12257981 */ /* 0x000162000c1e1100 */
[-C--:B------:R-:W-:Y:S01]  /*04a0*/  LEA.HI.X.SX32 R21, R24, R3.reuse, 0x1, P0 ;  /* 0x0000000318157211 */ /* 0x080fe200000f0eff */
[----:B------:R-:W-:Y:S01]  /*04b0*/  IMAD R24, R7, 0x2, R12 ;  /* 0x0000000207187824 */ /* 0x000fe200078e020c */
[----:B------:R-:W-:-:S02]  /*04c0*/  LEA.HI.X.SX32 R23, R26, R3, 0x1, P1 ;  /* 0x000000031a177211 */ /* 0x000fc400008f0eff */
[C---:B----4-:R-:W-:Y:S01]  /*04d0*/  IADD3 R14, P0, PT, R36.reuse, R5, RZ ;  /* 0x00000005240e7210 */ /* 0x050fe20007f1e0ff */
[C---:B------:R-:W-:Y:S01]  /*04e0*/  IMAD R26, R7.reuse, 0x2, R24 ;  /* 0x00000002071a7824 */ /* 0x040fe200078e0218 */
[----:B------:R1:W4:Y:S02]  /*04f0*/  LDG.E.U8 R52, desc[UR10][R20.64] ;  /* 0x0000000a14347981 */ /* 0x000324000c1e1100 */
[----:B------:R-:W-:Y:S01]  /*0500*/  LEA.HI.X.SX32 R15, R36, R3, 0x1, P0 ;  /* 0x00000003240f7211 */ /* 0x000fe200000f0eff */
[C---:B------:R-:W-:Y:S01]  /*0510*/  IMAD R34, R7.reuse, 0x2, R26 ;  /* 0x0000000207227824 */ /* 0x040fe200078e021a */
[C---:B------:R-:W-:Y:S01]  /*0520*/  IADD3 R16, P0, PT, R28.reuse, R5, RZ ;  /* 0x000000051c107210 */ /* 0x040fe20007f1e0ff */
[----:B------:R1:W4:Y:S02]  /*0530*/  LDG.E.U8 R39, desc[UR10][R22.64] ;  /* 0x0000000a16277981 */ /* 0x000324000c1e1100 */
[C---:B------:R-:W-:Y:S01]  /*0540*/  IMAD R36, R7.reuse, 0x2, R34 ;  /* 0x0000000207247824 */ /* 0x040fe200078e0222 */
[----:B------:R-:W-:Y:S01]  /*0550*/  LEA.HI.X.SX32 R17, R28, R3, 0x1, P0 ;  /* 0x000000031c117211 */ /* 0x000fe200000f0eff */
[----:B------:R1:W4:Y:S01]  /*0560*/  LDG.E.U8 R54, desc[UR10][R14.64] ;  /* 0x0000000a0e367981 */ /* 0x000322000c1e1100 */
[-C--:B0-----:R-:W-:Y:S01]  /*0570*/  IADD3 R18, P0, PT, R30, R5.reuse, RZ ;  /* 0x000000051e127210 */ /* 0x081fe20007f1e0ff */
[C---:B------:R-:W-:Y:S01]  /*0580*/  IMAD R28, R7.reuse, 0x2, R36 ;  /* 0x00000002071c7824 */ /* 0x040fe200078e0224 */
[----:B-1----:R-:W-:Y:S01]  /*0590*/  IADD3 R20, P1, PT, R24, R5, RZ ;  /* 0x0000000518147210 */ /* 0x002fe20007f3e0ff */
[----:B------:R0:W4:Y:S01]  /*05a0*/  LDG.E.U8 R43, desc[UR10][R16.64] ;  /* 0x0000000a102b7981 */ /* 0x000122000c1e1100 */
[----:B------:R-:W-:Y:S01]  /*05b0*/  LEA.HI.X.SX32 R19, R30, R3, 0x1, P0 ;  /* 0x000000031e137211 */ /* 0x000fe200000f0eff */
[----:B------:R-:W-:Y:S01]  /*05c0*/  IMAD R30, R7, 0x2, R28 ;  /* 0x00000002071e7824 */ /* 0x000fe200078e021c */
[----:B------:R-:W-:-:S03]  /*05d0*/  IADD3 R22, P0, PT, R26, R5, RZ ;  /* 0x000000051a167210 */ /* 0x000fc60007f1e0ff */
[C---:B------:R-:W-:Y:S01]  /*05e0*/  IMAD R42, R7.reuse, 0x2, R30 ;  /* 0x00000002072a7824 */ /* 0x040fe200078e021e */
[-C--:B------:R-:W-:Y:S01]  /*05f0*/  LEA.HI.X.SX32 R21, R24, R3.reuse, 0x1, P1 ;  /* 0x0000000318157211 */ /* 0x080fe200008f0eff */
[----:B------:R1:W4:Y:S02]  /*0600*/  LDG.E.U8 R56, desc[UR10][R18.64] ;  /* 0x0000000a12387981 */ /* 0x000324000c1e1100 */
[C---:B------:R-:W-:Y:S01]  /*0610*/  IMAD R44, R7.reuse, 0x2, R42 ;  /* 0x00000002072c7824 */ /* 0x040fe200078e022a */
[----:B------:R-:W-:Y:S01]  /*0620*/  LEA.HI.X.SX32 R23, R26, R3, 0x1, P0 ;  /* 0x000000031a177211 */ /* 0x000fe200000f0eff */
[----:B------:R0:W4:Y:S01]  /*0630*/  LDG.E.U8 R45, desc[UR10][R20.64] ;  /* 0x0000000a142d7981 */ /* 0x000122000c1e1100 */
[C---:B------:R-:W-:Y:S01]  /*0640*/  IADD3 R24, P0, PT, R28.reuse, R5, RZ ;  /* 0x000000051c187210 */ /* 0x040fe20007f1e0ff */
[C---:B------:R-:W-:Y:S02]  /*0650*/  IMAD R14, R7.reuse, 0x2, R44 ;  /* 0x00000002070e7824 */ /* 0x040fe400078e022c */
[----:B------:R-:W4:Y:S01]  /*0660*/  LDG.E.U8 R58, desc[UR10][R22.64] ;  /* 0x0000000a163a7981 */ /* 0x000f22000c1e1100 */
[----:B------:R-:W-:Y:S01]  /*0670*/  LEA.HI.X.SX32 R25, R28, R3, 0x1, P0 ;  /* 0x000000031c197211 */ /* 0x000fe200000f0eff */
[----:B------:R-:W-:Y:S01]  /*0680*/  IMAD R46, R7, 0x2, R14 ;  /* 0x00000002072e7824 */ /* 0x000fe200078e020e */
[----:B------:R-:W-:-:S02]  /*0690*/  IADD3 R26, P0, PT, R30, R5, RZ ;  /* 0x000000051e1a7210 */ /* 0x000fc40007f1e0ff */
[----:B------:R-:W-:Y:S01]  /*06a0*/  IADD3 R28, P1, PT, R14, R5, RZ ;  /* 0x000000050e1c7210 */ /* 0x000fe20007f3e0ff */
[----:B------:R0:W4:Y:S01]  /*06b0*/  LDG.E.U8 R47, desc[UR10][R24.64] ;  /* 0x0000000a182f7981 */ /* 0x000122000c1e1100 */
[----:B------:R-:W-:Y:S02]  /*06c0*/  LEA.HI.X.SX32 R27, R30, R3, 0x1, P0 ;  /* 0x000000031e1b7211 */ /* 0x000fe400000f0eff */
[----:B------:R-:W-:Y:S02]  /*06d0*/  IADD3 R30, P0, PT, R46, R5, RZ ;  /* 0x000000052e1e7210 */ /* 0x000fe40007f1e0ff */
[-C--:B------:R-:W-:Y:S01]  /*06e0*/  LEA.HI.X.SX32 R29, R14, R3.reuse, 0x1, P1 ;  /* 0x000000030e1d7211 */ /* 0x080fe200008f0eff */
[----:B------:R-:W4:Y:S01]  /*06f0*/  LDG.E.U8 R60, desc[UR10][R26.64] ;  /* 0x0000000a1a3c7981 */ /* 0x000f22000c1e1100 */
[----:B------:R-:W-:Y:S02]  /*0700*/  LEA.HI.X.SX32 R31, R46, R3, 0x1, P0 ;  /* 0x000000032e1f7211 */ /* 0x000fe400000f0eff */
[----:B------:R-:W-:-:S02]  /*0710*/  IADD3 R14, P0, PT, R38, R5, RZ ;  /* 0x00000005260e7210 */ /* 0x000fc40007f1e0ff */
[----:B0-----:R-:W-:Y:S01]  /*0720*/  IADD3 R16, P1, PT, R40, R5, RZ ;  /* 0x0000000528107210 */ /* 0x001fe20007f3e0ff */
[----:B------:R-:W-:Y:S01]  /*0730*/  IMAD R46, R7, 0x2, R46 ;  /* 0x00000002072e7824 */ /* 0x000fe200078e022e */
[----:B------:R-:W-:Y:S01]  /*0740*/  LEA.HI.X.SX32 R15, R38, R3, 0x1, P0 ;  /* 0x00000003260f7211 */ /* 0x000fe200000f0eff */
[----:B------:R-:W4:Y:S01]  /*0750*/  LDG.E.U8 R29, desc[UR10][R28.64] ;  /* 0x0000000a1c1d7981 */ /* 0x000f22000c1e1100 */
[----:B-1----:R-:W-:Y:S02]  /*0760*/  IADD3 R18, P0, PT, R32, R5, RZ ;  /* 0x0000000520127210 */ /* 0x002fe40007f1e0ff */
[-C--:B------:R-:W-:Y:S01]  /*0770*/  LEA.HI.X.SX32 R17, R40, R3.reuse, 0x1, P1 ;  /* 0x0000000328117211 */ /* 0x080fe200008f0eff */
[----:B------:R0:W4:Y:S01]  /*0780*/  LDG.E.U8 R38, desc[UR10][R14.64] ;  /* 0x0000000a0e267981 */ /* 0x000122000c1e1100 */
[----:B------:R-:W-:Y:S02]  /*0790*/  LEA.HI.X.SX32 R19, R32, R3, 0x1, P0 ;  /* 0x0000000320137211 */ /* 0x000fe400000f0eff */
[C---:B------:R-:W-:Y:S01]  /*07a0*/  IADD3 R20, P0, PT, R12.reuse, R5, RZ ;  /* 0x000000050c147210 */ /* 0x040fe20007f1e0ff */
[----:B------:R1:W4:Y:S03]  /*07b0*/  LDG.E.U8 R41, desc[UR10][R16.64] ;  /* 0x0000000a10297981 */ /* 0x000326000c1e1100 */
[----:B------:R-:W-:Y:S01]  /*07c0*/  LEA.HI.X.SX32 R21, R12, R3, 0x1, P0 ;  /* 0x000000030c157211 */ /* 0x000fe200000f0eff */
[----:B------:R1:W4:Y:S01]  /*07d0*/  LDG.E.U8 R28, desc[UR10][R18.64] ;  /* 0x0000000a121c7981 */ /* 0x000322000c1e1100 */
[----:B------:R-:W-:-:S03]  /*07e0*/  IADD3 R24, P0, PT, R36, R5, RZ ;  /* 0x0000000524187210 */ /* 0x000fc60007f1e0ff */
[----:B------:R-:W4:Y:S01]  /*07f0*/  LDG.E.U8 R30, desc[UR10][R30.64] ;  /* 0x0000000a1e1e7981 */ /* 0x000f22000c1e1100 */
[----:B------:R-:W-:Y:S02]  /*0800*/  LEA.HI.X.SX32 R25, R36, R3, 0x1, P0 ;  /* 0x0000000324197211 */ /* 0x000fe400000f0eff */
[-C--:B0-----:R-:W-:Y:S01]  /*0810*/  IADD3 R14, P0, PT, R42, R5.reuse, RZ ;  /* 0x000000052a0e7210 */ /* 0x081fe20007f1e0ff */
[----:B------:R-:W-:Y:S01]  /*0820*/  IMAD R12, R7, 0x2, R46 ;  /* 0x00000002070c7824 */ /* 0x000fe200078e022e */
[----:B------:R-:W-:Y:S01]  /*0830*/  IADD3 R22, P1, PT, R34, R5, RZ ;  /* 0x0000000522167210 */ /* 0x000fe20007f3e0ff */
[----:B------:R-:W4:Y:S01]  /*0840*/  LDG.E.U8 R21, desc[UR10][R20.64] ;  /* 0x0000000a14157981 */ /* 0x000f22000c1e1100 */
[----:B------:R-:W-:Y:S02]  /*0850*/  LEA.HI.X.SX32 R15, R42, R3, 0x1, P0 ;  /* 0x000000032a0f7211 */ /* 0x000fe400000f0eff */
[----:B-1----:R-:W-:Y:S01]  /*0860*/  IADD3 R16, P0, PT, R44, R5, RZ ;  /* 0x000000052c107210 */ /* 0x002fe20007f1e0ff */
[----:B------:R-:W4:Y:S01]  /*0870*/  LDG.E.U8 R25, desc[UR10][R24.64] ;  /* 0x0000000a18197981 */ /* 0x000f22000c1e1100 */
[----:B------:R-:W-:-:S02]  /*0880*/  LEA.HI.X.SX32 R23, R34, R3, 0x1, P1 ;  /* 0x0000000322177211 */ /* 0x000fc400008f0eff */
[----:B------:R-:W-:Y:S01]  /*0890*/  LEA.HI.X.SX32 R17, R44, R3, 0x1, P0 ;  /* 0x000000032c117211 */ /* 0x000fe200000f0eff */
[----:B------:R0:W4:Y:S01]  /*08a0*/  LDG.E.U8 R14, desc[UR10][R14.64] ;  /* 0x0000000a0e0e7981 */ /* 0x000122000c1e1100 */
[-C--:B------:R-:W-:Y:S02]  /*08b0*/  IADD3 R18, P0, PT, R12, R5.reuse, RZ ;  /* 0x000000050c127210 */ /* 0x080fe40007f1e0ff */
[----:B------:R-:W-:Y:S01]  /*08c0*/  IADD3 R26, P1, PT, R46, R5, RZ ;  /* 0x000000052e1a7210 */ /* 0x000fe20007f3e0ff */
[----:B------:R-:W4:Y:S01]  /*08d0*/  LDG.E.U8 R22, desc[UR10][R22.64] ;  /* 0x0000000a16167981 */ /* 0x000f22000c1e1100 */
[-C--:B------:R-:W-:Y:S02]  /*08e0*/  LEA.HI.X.SX32 R19, R12, R3.reuse, 0x1, P0 ;  /* 0x000000030c137211 */ /* 0x080fe400000f0eff */
[----:B------:R-:W-:Y:S01]  /*08f0*/  LEA.HI.X.SX32 R27, R46, R3, 0x1, P1 ;  /* 0x000000032e1b7211 */ /* 0x000fe200008f0eff */
[----:B------:R-:W4:Y:S04]  /*0900*/  LDG.E.U8 R17, desc[UR10][R16.64] ;  /* 0x0000000a10117981 */ /* 0x000f28000c1e1100 */
[----:B------:R-:W4:Y:S04]  /*0910*/  LDG.E.U8 R26, desc[UR10][R26.64] ;  /* 0x0000000a1a1a7981 */ /* 0x000f28000c1e1100 */
[----:B------:R-:W4:Y:S01]  /*0920*/  LDG.E.U8 R19, desc[UR10][R18.64] ;  /* 0x0000000a12137981 */ /* 0x000f22000c1e1100 */
[----:B------:R-:W1:Y:S01]  /*0930*/  S2UR UR6, SR_CgaCtaId ;  /* 0x00000000000679c3 */ /* 0x000e620000008800 */
[----:B------:R-:W-:Y:S01]  /*0940*/  SHF.R.S32.HI R5, RZ, 0x8, R4 ;  /* 0x00000008ff057819 */ /* 0x000fe20000011404 */
[----:B------:R-:W-:Y:S01]  /*0950*/  IMAD.SHL.U32 R3, R2, 0x2, RZ ;  /* 0x0000000202037824 */ /* 0x000fe200078e00ff */
[----:B------:R-:W-:-:S02]  /*0960*/  UMOV UR4, 0x400 ;  /* 0x0000040000047882 */ /* 0x000fc40000000000 */
[----:B------:R-:W-:-:S04]  /*0970*/  SGXT R2, R5, 0x1 ;  /* 0x000000010502781a */ /* 0x000fc80000000200 */
[----:B------:R-:W-:-:S04]  /*0980*/  LOP3.LUT R2, R3, 0x210, R2, 0x78, !PT ;  /* 0x0000021003027812 */ /* 0x000fc800078e7802 */
[----:B------:R-:W-:Y:S01]  /*0990*/  LOP3.LUT R3, R2, 0x20, RZ, 0x3c, !PT ;  /* 0x0000002002037812 */ /* 0x000fe200078e3cff */
[----:B-1----:R-:W-:Y:S02]  /*09a0*/  ULEA UR6, UR6, UR4, 0x18 ;  /* 0x0000000406067291 */ /* 0x002fe4000f8ec0ff */
[----:B------:R-:W-:Y:S01]  /*09b0*/  UISETP.GE.AND UP0, UPT, UR12, 0x1, UPT ;  /* 0x000000010c00788c */ /* 0x000fe2000bf06270 */
[----:B------:R-:W-:Y:S01]  /*09c0*/  IMAD.MOV.U32 R68, RZ, RZ, -0x800000 ;  /* 0xff800000ff447424 */ /* 0x000fe200078e00ff */
[----:B------:R-:W-:Y:S01]  /*09d0*/  CS2R R62, SRZ ;  /* 0x00000000003e7805 */ /* 0x000fe2000001ff00 */
[----:B------:R-:W-:Y:S02]  /*09e0*/  IMAD.MOV.U32 R113, RZ, RZ, 0x3f800000 ;  /* 0x3f800000ff717424 */ /* 0x000fe400078e00ff */
[----:B------:R-:W-:Y:S02]  /*09f0*/  IMAD.MOV.U32 R112, RZ, RZ, 0x3f800000 ;  /* 0x3f800000ff707424 */ /* 0x000fe400078e00ff */
[----:B------:R-:W-:-:S02]  /*0a00*/  IMAD.MOV.U32 R73, RZ, RZ, -0x800000 ;  /* 0xff800000ff497424 */ /* 0x000fc400078e00ff */
[----:B--2---:R-:W-:-:S05]  /*0a10*/  IMAD R6, R9, 0x100, R6 ;  /* 0x0000010009067824 */ /* 0x004fca00078e0206 */
[----:B------:R-:W-:Y:S01]  /*0a20*/  F2FP.F16.E4M3.UNPACK_B R6, R6 ;  /* 0x00000006ff06723e */ /* 0x000fe200020006ff */
[----:B---3--:R-:W-:-:S03]  /*0a30*/  IMAD R8, R11, 0x100, R8 ;  /* 0x000001000b087824 */ /* 0x008fc600078e0208 */
[----:B------:R-:W-:Y:S01]  /*0a40*/  PRMT R5, R6, 0x7632, R5 ;  /* 0x0000763206057816 */ /* 0x000fe20000000005 */
[----:B-----5:R-:W-:-:S05]  /*0a50*/  IMAD R33, R48, 0x100, R33 ;  /* 0x0000010030217824 */ /* 0x020fca00078e0221 */
[----:B------:R-:W-:Y:S01]  /*0a60*/  F2FP.F16.E4M3.UNPACK_B R33, R33 ;  /* 0x00000021ff21723e */ /* 0x000fe200020006ff */
[----:B------:R1:W-:Y:S01]  /*0a70*/  STS.U16 [R2+UR6], R6 ;  /* 0x0000000602007988 */ /* 0x0003e20008000406 */
[----:B------:R-:W-:-:S03]  /*0a80*/  F2FP.F16.E4M3.UNPACK_B R8, R8 ;  /* 0x00000008ff08723e */ /* 0x000fc600020006ff */
[----:B------:R-:W-:Y:S01]  /*0a90*/  STS.U16 [R2+UR6+0x1000], R33 ;  /* 0x0010002102007988 */ /* 0x000fe20008000406 */
[----:B-1----:R-:W-:Y:S01]  /*0aa0*/  PRMT R6, R33, 0x7632, R6 ;  /* 0x0000763221067816 */ /* 0x002fe20000000006 */
[----:B------:R-:W-:Y:S02]  /*0ab0*/  IMAD R10, R13, 0x100, R10 ;  /* 0x000001000d0a7824 */ /* 0x000fe400078e020a */
[----:B------:R-:W-:-:S05]  /*0ac0*/  IMAD R35, R50, 0x100, R35 ;  /* 0x0000010032237824 */ /* 0x000fca00078e0223 */
[----:B------:R-:W-:Y:S02]  /*0ad0*/  F2FP.F16.E4M3.UNPACK_B R35, R35 ;  /* 0x00000023ff23723e */ /* 0x000fe400020006ff */
[----:B------:R-:W-:Y:S02]  /*0ae0*/  F2FP.F16.E4M3.UNPACK_B R10, R10 ;  /* 0x0000000aff0a723e */ /* 0x000fe400020006ff */
[----:B------:R-:W-:Y:S01]  /*0af0*/  PRMT R7, R35, 0x7632, R7 ;  /* 0x0000763223077816 */ /* 0x000fe20000000007 */
[----:B------:R-:W-:Y:S01]  /*0b00*/  STS.U16 [R2+UR6+0x2000], R35 ;  /* 0x0020002302007988 */ /* 0x000fe20008000406 */
[----:B----4-:R-:W-:Y:S02]  /*0b10*/  IMAD R37, R52, 0x100, R37 ;  /* 0x0000010034257824 */ /* 0x010fe400078e0225 */
[----:B------:R-:W-:-:S05]  /*0b20*/  IMAD R39, R54, 0x100, R39 ;  /* 0x0000010036277824 */ /* 0x000fca00078e0227 */
[----:B------:R-:W-:Y:S01]  /*0b30*/  F2FP.F16.E4M3.UNPACK_B R39, R39 ;  /* 0x00000027ff27723e */ /* 0x000fe200020006ff */
[----:B------:R-:W-:Y:S02]  /*0b40*/  IMAD R43, R56, 0x100, R43 ;  /* 0x00000100382b7824 */ /* 0x000fe400078e022b */
[----:B------:R-:W-:-:S03]  /*0b50*/  IMAD R45, R58, 0x100, R45 ;  /* 0x000001003a2d7824 */ /* 0x000fc600078e022d */
[----:B------:R-:W-:Y:S02]  /*0b60*/  F2FP.F16.E4M3.UNPACK_B R43, R43 ;  /* 0x0000002bff2b723e */ /* 0x000fe400020006ff */
[----:B------:R-:W-:Y:S01]  /*0b70*/  F2FP.F16.E4M3.UNPACK_B R45, R45 ;  /* 0x0000002dff2d723e */ /* 0x000fe200020006ff */
[----:B------:R-:W-:-:S05]  /*0b80*/  IMAD R47, R60, 0x100, R47 ;  /* 0x000001003c2f7824 */ /* 0x000fca00078e022f */
[----:B------:R-:W-:Y:S01]  /*0b90*/  F2FP.F16.E4M3.UNPACK_B R47, R47 ;  /* 0x0000002fff2f723e */ /* 0x000fe200020006ff */
[----:B------:R-:W-:Y:S01]  /*0ba0*/  STS.U16 [R2+UR6+0x3000], R39 ;  /* 0x0030002702007988 */ /* 0x000fe20008000406 */
[----:B------:R-:W-:Y:S02]  /*0bb0*/  PRMT R9, R39, 0x7632, R9 ;  /* 0x0000763227097816 */ /* 0x000fe40000000009 */
[----:B------:R-:W-:Y:S01]  /*0bc0*/  PRMT R11, R43, 0x7632, R11 ;  /* 0x000076322b0b7816 */ /* 0x000fe2000000000b */
[----:B------:R-:W-:Y:S01]  /*0bd0*/  STS.U16 [R2+UR6+0x4000], R43 ;  /* 0x0040002b02007988 */ /* 0x000fe20008000406 */
[----:B------:R-:W-:Y:S02]  /*0be0*/  PRMT R12, R45, 0x7632, R12 ;  /* 0x000076322d0c7816 */ /* 0x000fe4000000000c */
[----:B------:R-:W-:Y:S01]  /*0bf0*/  PRMT R13, R47, 0x7632, R13 ;  /* 0x000076322f0d7816 */ /* 0x000fe2000000000d */
[----:B------:R-:W-:Y:S01]  /*0c00*/  STS.U16 [R2+UR6+0x5000], R45 ;  /* 0x0050002d02007988 */ /* 0x000fe20008000406 */
[----:B------:R-:W-:-:S05]  /*0c10*/  IMAD R29, R30, 0x100, R29 ;  /* 0x000001001e1d7824 */ /* 0x000fca00078e021d */
[----:B------:R-:W-:Y:S01]  /*0c20*/  F2FP.F16.E4M3.UNPACK_B R29, R29 ;  /* 0x0000001dff1d723e */ /* 0x000fe200020006ff */
[----:B------:R-:W-:Y:S01]  /*0c30*/  IMAD R38, R41, 0x100, R38 ;  /* 0x0000010029267824 */ /* 0x000fe200078e0226 */
[----:B------:R-:W-:Y:S01]  /*0c40*/  STS.U16 [R2+UR6+0x6000], R47 ;  /* 0x0060002f02007988 */ /* 0x000fe20008000406 */
[----:B------:R-:W-:Y:S01]  /*0c50*/  IMAD R21, R21, 0x100, R28 ;  /* 0x0000010015157824 */ /* 0x000fe200078e021c */
[----:B0-----:R-:W-:Y:S02]  /*0c60*/  PRMT R15, R29, 0x7632, R15 ;  /* 0x000076321d0f7816 */ /* 0x001fe4000000000f */
[----:B------:R-:W-:Y:S01]  /*0c70*/  STS.U16 [R2+UR6+0x7000], R29 ;  /* 0x0070001d02007988 */ /* 0x000fe20008000406 */
[----:B------:R-:W-:-:S03]  /*0c80*/  F2FP.F16.E4M3.UNPACK_B R37, R37 ;  /* 0x00000025ff25723e */ /* 0x000fc600020006ff */
[----:B------:R0:W-:Y:S01]  /*0c90*/  STS.U16 [R3+UR6+0x400], R5 ;  /* 0x0004000503007988 */ /* 0x0001e20008000406 */
[----:B------:R-:W-:Y:S02]  /*0ca0*/  IMAD R22, R25, 0x100, R22 ;  /* 0x0000010019167824 */ /* 0x000fe400078e0216 */
[----:B------:R-:W-:Y:S01]  /*0cb0*/  IMAD R14, R17, 0x100, R14 ;  /* 0x00000100110e7824 */ /* 0x000fe200078e020e */
[----:B------:R-:W-:Y:S02]  /*0cc0*/  F2FP.F16.E4M3.UNPACK_B R38, R38 ;  /* 0x00000026ff26723e */ /* 0x000fe400020006ff */
[----:B0-----:R-:W-:Y:S01]  /*0cd0*/  LOP3.LUT R5, R2, 0x40, RZ, 0x3c, !PT ;  /* 0x0000004002057812 */ /* 0x001fe200078e3cff */
[----:B------:R-:W-:Y:S01]  /*0ce0*/  IMAD R19, R19, 0x100, R26 ;  /* 0x0000010013137824 */ /* 0x000fe200078e021a */
[----:B------:R-:W-:Y:S02]  /*0cf0*/  F2FP.F16.E4M3.UNPACK_B R21, R21 ;  /* 0x00000015ff15723e */ /* 0x000fe400020006ff */
[----:B------:R-:W-:-:S02]  /*0d00*/  F2FP.F16.E4M3.UNPACK_B R22, R22 ;  /* 0x00000016ff16723e */ /* 0x000fc400020006ff */
[----:B------:R-:W-:Y:S02]  /*0d10*/  F2FP.F16.E4M3.UNPACK_B R14, R14 ;  /* 0x0000000eff0e723e */ /* 0x000fe400020006ff */
[----:B------:R-:W-:Y:S01]  /*0d20*/  F2FP.F16.E4M3.UNPACK_B R19, R19 ;  /* 0x00000013ff13723e */ /* 0x000fe200020006ff */
[----:B------:R0:W-:Y:S01]  /*0d30*/  STS.U16 [R3+UR6+0x1400], R6 ;  /* 0x0014000603007988 */ /* 0x0001e20008000406 */
[----:B------:R-:W-:-:S03]  /*0d40*/  LOP3.LUT R2, R2, 0x60, RZ, 0x3c, !PT ;  /* 0x0000006002027812 */ /* 0x000fc600078e3cff */
[----:B------:R1:W-:Y:S04]  /*0d50*/  STS.U16 [R3+UR6+0x2400], R7 ;  /* 0x0024000703007988 */ /* 0x0003e80008000406 */
[----:B------:R2:W-:Y:S01]  /*0d60*/  STS.U16 [R3+UR6+0x3400], R9 ;  /* 0x0034000903007988 */ /* 0x0005e20008000406 */
[----:B0-----:R-:W-:-:S03]  /*0d70*/  PRMT R6, R10, 0x7632, R6 ;  /* 0x000076320a067816 */ /* 0x001fc60000000006 */
[----:B------:R0:W-:Y:S01]  /*0d80*/  STS.U16 [R3+UR6+0x4400], R11 ;  /* 0x0044000b03007988 */ /* 0x0001e20008000406 */
[----:B-1----:R-:W-:-:S03]  /*0d90*/  PRMT R7, R37, 0x7632, R7 ;  /* 0x0000763225077816 */ /* 0x002fc60000000007 */
[----:B------:R1:W-:Y:S01]  /*0da0*/  STS.U16 [R3+UR6+0x5400], R12 ;  /* 0x0054000c03007988 */ /* 0x0003e20008000406 */
[----:B--2---:R-:W-:-:S03]  /*0db0*/  PRMT R9, R21, 0x7632, R9 ;  /* 0x0000763215097816 */ /* 0x004fc60000000009 */
[----:B------:R-:W-:Y:S01]  /*0dc0*/  STS.U16 [R3+UR6+0x6400], R13 ;  /* 0x0064000d03007988 */ /* 0x000fe20008000406 */
[----:B0-----:R-:W-:-:S03]  /*0dd0*/  PRMT R11, R14, 0x7632, R11 ;  /* 0x000076320e0b7816 */ /* 0x001fc6000000000b */
[----:B------:R0:W-:Y:S01]  /*0de0*/  STS.U16 [R3+UR6+0x7400], R15 ;  /* 0x0074000f03007988 */ /* 0x0001e20008000406 */
[----:B-1----:R-:W-:-:S03]  /*0df0*/  PRMT R12, R19, 0x7632, R12 ;  /* 0x00007632130c7816 */ /* 0x002fc6000000000c */
[----:B------:R1:W-:Y:S04]  /*0e00*/  STS.U16 [R5+UR6+0x800], R8 ;  /* 0x0008000805007988 */ /* 0x0003e80008000406 */
[----:B------:R2:W-:Y:S01]  /*0e10*/  STS.U16 [R5+UR6+0x1800], R10 ;  /* 0x0018000a05007988 */ /* 0x0005e20008000406 */
[----:B0-----:R-:W-:Y:S02]  /*0e20*/  PRMT R3, R8, 0x7632, R3 ;  /* 0x0000763208037816 */ /* 0x001fe40000000003 */
[----:B-1----:R-:W-:Y:S02]  /*0e30*/  PRMT R8, R38, 0x7632, R8 ;  /* 0x0000763226087816 */ /* 0x002fe40000000008 */
[----:B--2---:R-:W-:Y:S01]  /*0e40*/  PRMT R10, R22, 0x7632, R10 ;  /* 0x00007632160a7816 */ /* 0x004fe2000000000a */
[----:B------:R0:W-:Y:S01]  /*0e50*/  STS.U16 [R5+UR6+0x2800], R37 ;  /* 0x0028002505007988 */ /* 0x0001e20008000406 */
[----:B------:R-:W-:-:S02]  /*0e60*/  CS2R R28, SRZ ;  /* 0x00000000001c7805 */ /* 0x000fc4000001ff00 */
[----:B------:R-:W-:Y:S01]  /*0e70*/  CS2R R30, SRZ ;  /* 0x00000000001e7805 */ /* 0x000fe2000001ff00 */
[----:B------:R1:W-:Y:S01]  /*0e80*/  STS.U16 [R5+UR6+0x3800], R38 ;  /* 0x0038002605007988 */ /* 0x0003e20008000406 */
[----:B------:R-:W-:Y:S02]  /*0e90*/  CS2R R56, SRZ ;  /* 0x0000000000387805 */ /* 0x000fe4000001ff00 */
[----:B------:R-:W-:Y:S01]  /*0ea0*/  CS2R R58, SRZ ;  /* 0x00000000003a7805 */ /* 0x000fe2000001ff00 */
[----:B------:R-:W-:Y:S01]  /*0eb0*/  STS.U16 [R5+UR6+0x4800], R21 ;  /* 0x0048001505007988 */ /* 0x000fe20008000406 */
[----:B------:R-:W-:Y:S02]  /*0ec0*/  CS2R R60, SRZ ;  /* 0x00000000003c7805 */ /* 0x000fe4000001ff00 */
[----:B0-----:R-:W-:Y:S01]  /*0ed0*/  CS2R R36, SRZ ;  /* 0x0000000000247805 */ /* 0x001fe2000001ff00 */
[----:B------:R-:W-:Y:S01]  /*0ee0*/  STS.U16 [R5+UR6+0x5800], R22 ;  /* 0x0058001605007988 */ /* 0x000fe20008000406 */
[----:B------:R-:W-:-:S02]  /*0ef0*/  CS2R R44, SRZ ;  /* 0x00000000002c7805 */ /* 0x000fc4000001ff00 */
[----:B-1----:R-:W-:Y:S01]  /*0f00*/  CS2R R38, SRZ ;  /* 0x0000000000267805 */ /* 0x002fe2000001ff00 */
[----:B------:R-:W-:Y:S01]  /*0f10*/  STS.U16 [R5+UR6+0x6800], R14 ;  /* 0x0068000e05007988 */ /* 0x000fe20008000406 */
[----:B------:R-:W-:Y:S02]  /*0f20*/  CS2R R46, SRZ ;  /* 0x00000000002e7805 */ /* 0x000fe4000001ff00 */
[----:B------:R-:W-:Y:S01]  /*0f30*/  CS2R R48, SRZ ;  /* 0x0000000000307805 */ /* 0x000fe2000001ff00 */
[----:B------:R0:W-:Y:S01]  /*0f40*/  STS.U16 [R5+UR6+0x7800], R19 ;  /* 0x0078001305007988 */ /* 0x0001e20008000406 */
[----:B------:R-:W-:Y:S02]  /*0f50*/  CS2R R50, SRZ ;  /* 0x0000000000327805 */ /* 0x000fe4000001ff00 */
[----:B------:R-:W-:Y:S02]  /*0f60*/  CS2R R52, SRZ ;  /* 0x0000000000347805 */ /* 0x000fe4000001ff00 */
[----:B------:R-:W-:Y:S01]  /*0f70*/  CS2R R54, SRZ ;  /* 0x0000000000367805 */ /* 0x000fe2000001ff00 */
[----:B------:R1:W-:Y:S01]  /*0f80*/  STS.U16 [R2+UR6+0xc00], R3 ;  /* 0x000c000302007988 */ /* 0x0003e20008000406 */
[----:B------:R-:W-:-:S02]  /*0f90*/  CS2R R40, SRZ ;  /* 0x0000000000287805 */ /* 0x000fc4000001ff00 */
[----:B------:R-:W-:Y:S01]  /*0fa0*/  CS2R R42, SRZ ;  /* 0x00000000002a7805 */ /* 0x000fe2000001ff00 */
[----:B------:R-:W-:Y:S01]  /*0fb0*/  STS.U16 [R2+UR6+0x1c00], R6 ;  /* 0x001c000602007988 */ /* 0x000fe20008000406 */
[----:B0-----:R-:W-:-:S03]  /*0fc0*/  IMAD.SHL.U32 R5, R4, 0x2, RZ ;  /* 0x0000000204057824 */ /* 0x001fc600078e00ff */
[----:B------:R-:W-:Y:S01]  /*0fd0*/  STS.U16 [R2+UR6+0x2c00], R7 ;  /* 0x002c000702007988 */ /* 0x000fe20008000406 */
[----:B-1----:R-:W-:-:S03]  /*0fe0*/  IMAD.SHL.U32 R3, R4, 0x8, RZ ;  /* 0x0000000804037824 */ /* 0x002fc600078e00ff */
[----:B------:R-:W-:Y:S04]  /*0ff0*/  STS.U16 [R2+UR6+0x3c00], R8 ;  /* 0x003c000802007988 */ /* 0x000fe80008000406 */
[----:B------:R-:W-:Y:S04]  /*1000*/  STS.U16 [R2+UR6+0x4c00], R9 ;  /* 0x004c000902007988 */ /* 0x000fe80008000406 */
[----:B------:R-:W-:Y:S04]  /*1010*/  STS.U16 [R2+UR6+0x5c00], R10 ;  /* 0x005c000a02007988 */ /* 0x000fe80008000406 */
[----:B------:R-:W-:Y:S04]  /*1020*/  STS.U16 [R2+UR6+0x6c00], R11 ;  /* 0x006c000b02007988 */ /* 0x000fe80008000406 */
[----:B------:R0:W-:Y:S02]  /*1030*/  STS.U16 [R2+UR6+0x7c00], R12 ;  /* 0x007c000c02007988 */ /* 0x0001e40008000406 */
[----:B0-----:R-:W-:Y:S01]  /*1040*/  LOP3.LUT R2, R4, 0x8, RZ, 0xc0, !PT ;  /* 0x0000000804027812 */ /* 0x001fe200078ec0ff */
[----:B------:R-:W-:Y:S06]  /*1050*/  BRA.U !UP0, `(.L_x_0) ;  /* 0x0000001d08987547 */ /* 0x000fec000b800000 */
[C---:B------:R-:W-:Y:S01]  /*1060*/  IMAD.SHL.U32 R6, R4.reuse, 0x40, RZ ;  /* 0x0000004004067824 */ /* 0x040fe200078e00ff */
[----:B------:R-:W0:Y:S01]  /*1070*/  LDC.64 R10, c[0x0][0x3c0] ;  /* 0x0000f000ff0a7b82 */ /* 0x000e220000000a00 */
[C---:B------:R-:W-:Y:S01]  /*1080*/  LOP3.LUT R7, R4.reuse, 0x1, RZ, 0xc0, !PT ;  /* 0x0000000104077812 */ /* 0x040fe200078ec0ff */
[----:B------:R-:W1:Y:S01]  /*1090*/  LDCU UR4, c[0x0][0x3c8] ;  /* 0x00007900ff0477ac */ /* 0x000e620008000800 */
[--C-:B------:R-:W-:Y:S01]  /*10a0*/  SHF.R.S32.HI R8, RZ, 0x1, R4.reuse ;  /* 0x00000001ff087819 */ /* 0x100fe20000011404 */
[----:B------:R-:W-:Y:S01]  /*10b0*/  IMAD.SHL.U32 R12, R4, 0x20, RZ ;  /* 0x00000020040c7824 */ /* 0x000fe200078e00ff */
[----:B------:R-:W-:Y:S01]  /*10c0*/  LOP3.LUT R6, R6, 0x1c0, RZ, 0xc0, !PT ;  /* 0x000001c006067812 */ /* 0x000fe200078ec0ff */
[----:B------:R-:W-:Y:S01]  /*10d0*/  IMAD.MOV R14, RZ, RZ, -R7 ;  /* 0x000000ffff0e7224 */ /* 0x000fe200078e0a07 */
[--C-:B------:R-:W-:Y:S01]  /*10e0*/  SHF.R.S32.HI R13, RZ, 0x3, R4.reuse ;  /* 0x00000003ff0d7819 */ /* 0x100fe20000011404 */
[----:B------:R-:W2:Y:S01]  /*10f0*/  LDCU.64 UR8, c[0x0][0x388] ;  /* 0x00007100ff0877ac */ /* 0x000ea20008000a00 */
[----:B------:R-:W-:Y:S01]  /*1100*/  LOP3.LUT R6, R6, 0x30, R3, 0xf8, !PT ;  /* 0x0000003006067812 */ /* 0x000fe200078ef803 */
[----:B------:R-:W3:Y:S01]  /*1110*/  LDC R101, c[0x0][0x3d8] ;  /* 0x0000f600ff657b82 */ /* 0x000ee20000000800 */
[----:B------:R-:W-:Y:S01]  /*1120*/  SGXT R3, R8, 0x1 ;  /* 0x000000010803781a */ /* 0x000fe20000000200 */
[----:B------:R-:W-:Y:S01]  /*1130*/  IMAD.MOV.U32 R113, RZ, RZ, 0x3f800000 ;  /* 0x3f800000ff717424 */ /* 0x000fe200078e00ff */
[----:B------:R-:W-:Y:S01]  /*1140*/  SGXT R13, R13, 0x1 ;  /* 0x000000010d0d781a */ /* 0x000fe20000000200 */
[----:B------:R-:W-:Y:S01]  /*1150*/  IMAD.MOV.U32 R115, RZ, RZ, -0x800000 ;  /* 0xff800000ff737424 */ /* 0x000fe200078e00ff */
[----:B------:R-:W-:Y:S01]  /*1160*/  LOP3.LUT R8, R3, 0x840, RZ, 0xc0, !PT ;  /* 0x0000084003087812 */ /* 0x000fe200078ec0ff */
[----:B------:R-:W-:Y:S01]  /*1170*/  IMAD.MOV.U32 R106, RZ, RZ, RZ ;  /* 0x000000ffff6a7224 */ /* 0x000fe200078e00ff */
[----:B------:R-:W-:Y:S01]  /*1180*/  LOP3.LUT R3, R14, 0x210, RZ, 0xc0, !PT ;  /* 0x000002100e037812 */ /* 0x000fe200078ec0ff */
[----:B------:R-:W4:Y:S01]  /*1190*/  LDC.64 R102, c[0x0][0x390] ;  /* 0x0000e400ff667b82 */ /* 0x000f220000000a00 */
[----:B------:R-:W-:Y:S01]  /*11a0*/  LOP3.LUT R13, R8, 0x420, R13, 0xf8, !PT ;  /* 0x00000420080d7812 */ /* 0x000fe200078ef80d */
[----:B------:R-:W-:Y:S01]  /*11b0*/  IMAD.MOV.U32 R114, RZ, RZ, -0x800000 ;  /* 0xff800000ff727424 */ /* 0x000fe200078e00ff */
[--C-:B------:R-:W-:Y:S01]  /*11c0*/  LOP3.LUT R8, R3, 0x1f0, R4.reuse, 0x78, !PT ;  /* 0x000001f003087812 */ /* 0x100fe200078e7804 */
[----:B------:R-:W-:Y:S01]  /*11d0*/  IMAD.MOV.U32 R112, RZ, RZ, 0x3f800000 ;  /* 0x3f800000ff707424 */ /* 0x000fe200078e00ff */
[----:B------:R-:W-:Y:S01]  /*11e0*/  SHF.R.S32.HI R9, RZ, 0x2, R4 ;  /* 0x00000002ff097819 */ /* 0x000fe20000011404 */
[----:B0-----:R-:W-:Y:S01]  /*11f0*/  IMAD R10, R10, UR7, RZ ;  /* 0x000000070a0a7c24 */ /* 0x001fe2000f8e02ff */
[----:B------:R-:W-:-:S02]  /*1200*/  LOP3.LUT R3, R6, 0x30, R5, 0x78, !PT ;  /* 0x0000003006037812 */ /* 0x000fc400078e7805 */
[----:B------:R-:W-:Y:S02]  /*1210*/  CS2R R28, SRZ ;  /* 0x00000000001c7805 */ /* 0x000fe4000001ff00 */
[----:B------:R-:W-:Y:S02]  /*1220*/  LOP3.LUT R5, R4, 0x3f, RZ, 0xc0, !PT ;  /* 0x0000003f04057812 */ /* 0x000fe400078ec0ff */
[----:B------:R-:W-:Y:S02]  /*1230*/  CS2R R30, SRZ ;  /* 0x00000000001e7805 */ /* 0x000fe4000001ff00 */
[----:B------:R-:W-:Y:S02]  /*1240*/  SGXT R9, R9, 0x1 ;  /* 0x000000010909781a */ /* 0x000fe40000000200 */
[----:B------:R-:W-:Y:S02]  /*1250*/  CS2R R56, SRZ ;  /* 0x0000000000387805 */ /* 0x000fe4000001ff00 */
[----:B------:R-:W-:Y:S01]  /*1260*/  LOP3.LUT R8, R8, R13, RZ, 0x3c, !PT ;  /* 0x0000000d08087212 */ /* 0x000fe200078e3cff */
[----:B-1----:R-:W-:Y:S01]  /*1270*/  IMAD R5, R5, UR4, RZ ;  /* 0x0000000405057c24 */ /* 0x002fe2000f8e02ff */
[----:B------:R-:W-:Y:S01]  /*1280*/  LOP3.LUT R6, R4, 0x4, RZ, 0xc0, !PT ;  /* 0x0000000404067812 */ /* 0x000fe200078ec0ff */
[----:B------:R-:W-:Y:S01]  /*1290*/  IMAD.SHL.U32 R13, R7, 0x2, RZ ;  /* 0x00000002070d7824 */ /* 0x000fe200078e00ff */
[----:B------:R-:W-:-:S02]  /*12a0*/  LOP3.LUT R9, R9, 0x90, RZ, 0xc0, !PT ;  /* 0x0000009009097812 */ /* 0x000fc400078ec0ff */
[----:B------:R-:W-:Y:S02]  /*12b0*/  CS2R R58, SRZ ;  /* 0x00000000003a7805 */ /* 0x000fe4000001ff00 */
[----:B------:R-:W-:Y:S02]  /*12c0*/  LEA R7, R6, UR6, 0xa ;  /* 0x0000000606077c11 */ /* 0x000fe4000f8e50ff */
[----:B------:R-:W-:Y:S02]  /*12d0*/  CS2R R36, SRZ ;  /* 0x0000000000247805 */ /* 0x000fe4000001ff00 */
[----:B------:R-:W-:Y:S02]  /*12e0*/  LOP3.LUT R6, R13, 0x1c, R4, 0xf8, !PT ;  /* 0x0000001c0d067812 */ /* 0x000fe400078ef804 */
[----:B------:R-:W-:Y:S02]  /*12f0*/  CS2R R38, SRZ ;  /* 0x0000000000267805 */ /* 0x000fe4000001ff00 */
[----:B--2---:R-:W-:Y:S01]  /*1300*/  IADD3 R15, P0, P1, R5, UR8, R10 ;  /* 0x00000008050f7c10 */ /* 0x004fe2000f91e00a */
[----:B------:R-:W-:Y:S01]  /*1310*/  IMAD.IADD R110, R8, 0x1, R7 ;  /* 0x00000001086e7824 */ /* 0x000fe200078e0207 */
[----:B------:R-:W-:Y:S01]  /*1320*/  LOP3.LUT R12, R9, 0x60, R12, 0xf8, !PT ;  /* 0x00000060090c7812 */ /* 0x000fe200078ef80c */
[----:B------:R-:W-:Y:S01]  /*1330*/  IMAD.SHL.U32 R9, R2, 0x2, RZ ;  /* 0x0000000202097824 */ /* 0x000fe200078e00ff */
[----:B------:R-:W-:-:S02]  /*1340*/  SHF.R.S32.HI R13, RZ, 0x1f, R5 ;  /* 0x0000001fff0d7819 */ /* 0x000fc40000011405 */
[----:B------:R-:W-:Y:S02]  /*1350*/  CS2R R60, SRZ ;  /* 0x00000000003c7805 */ /* 0x000fe4000001ff00 */
[----:B------:R-:W-:Y:S02]  /*1360*/  SHF.R.S32.HI R10, RZ, 0x1f, R10 ;  /* 0x0000001fff0a7819 */ /* 0x000fe4000001140a */
[----:B------:R-:W-:Y:S02]  /*1370*/  CS2R R62, SRZ ;  /* 0x00000000003e7805 */ /* 0x000fe4000001ff00 */
[----:B------:R-:W-:Y:S02]  /*1380*/  SHF.R.U32.HI R107, RZ, 0x1, R4 ;  /* 0x00000001ff6b7819 */ /* 0x000fe40000011604 */
[----:B------:R-:W-:Y:S02]  /*1390*/  CS2R R44, SRZ ;  /* 0x00000000002c7805 */ /* 0x000fe4000001ff00 */
[----:B------:R-:W-:Y:S01]  /*13a0*/  IADD3.X R17, PT, PT, R13, UR9, R10, P0, P1 ;  /* 0x000000090d117c10 */ /* 0x000fe200087e240a */
[----:B------:R-:W0:Y:S01]  /*13b0*/  LDCU.64 UR8, c[0x0][0x3d0] ;  /* 0x00007a00ff0877ac */ /* 0x000e220008000a00 */
[----:B------:R-:W-:Y:S01]  /*13c0*/  LOP3.LUT R12, R12, R9, RZ, 0x3c, !PT ;  /* 0x000000090c0c7212 */ /* 0x000fe200078e3cff */
[----:B------:R-:W-:Y:S01]  /*13d0*/  IMAD.SHL.U32 R9, R4, 0x10, RZ ;  /* 0x0000001004097824 */ /* 0x000fe200078e00ff */
[----:B------:R-:W-:-:S02]  /*13e0*/  SGXT.U32 R107, R107, 0x1 ;  /* 0x000000016b6b781a */ /* 0x000fc40000000000 */
[----:B------:R-:W-:Y:S02]  /*13f0*/  CS2R R46, SRZ ;  /* 0x00000000002e7805 */ /* 0x000fe4000001ff00 */
[----:B------:R-:W-:Y:S02]  /*1400*/  SHF.R.S32.HI R7, RZ, 0x7, R4 ;  /* 0x00000007ff077819 */ /* 0x000fe40000011404 */
[----:B------:R-:W-:Y:S02]  /*1410*/  CS2R R48, SRZ ;  /* 0x0000000000307805 */ /* 0x000fe4000001ff00 */
[----:B------:R-:W-:Y:S02]  /*1420*/  LOP3.LUT R107, R6, R107, RZ, 0xfc, !PT ;  /* 0x0000006b066b7212 */ /* 0x000fe400078efcff */
[----:B------:R-:W-:Y:S02]  /*1430*/  CS2R R50, SRZ ;  /* 0x0000000000327805 */ /* 0x000fe4000001ff00 */
[----:B------:R-:W-:-:S02]  /*1440*/  LOP3.LUT R9, R9, 0x100, RZ, 0xc0, !PT ;  /* 0x0000010009097812 */ /* 0x000fc400078ec0ff */
[----:B------:R-:W-:Y:S02]  /*1450*/  CS2R R52, SRZ ;  /* 0x0000000000347805 */ /* 0x000fe4000001ff00 */
[----:B------:R-:W-:Y:S02]  /*1460*/  SHF.R.U32.HI R6, RZ, 0x3, R4 ;  /* 0x00000003ff067819 */ /* 0x000fe40000011604 */
[----:B------:R-:W-:Y:S02]  /*1470*/  CS2R R54, SRZ ;  /* 0x0000000000367805 */ /* 0x000fe4000001ff00 */
[----:B------:R-:W-:Y:S02]  /*1480*/  SGXT R7, R7, 0x1 ;  /* 0x000000010707781a */ /* 0x000fe40000000200 */
[----:B------:R-:W-:Y:S02]  /*1490*/  CS2R R40, SRZ ;  /* 0x0000000000287805 */ /* 0x000fe4000001ff00 */
[----:B------:R-:W-:-:S02]  /*14a0*/  IADD3 R108, PT, PT, R12, UR6, R9 ;  /* 0x000000060c6c7c10 */ /* 0x000fc4000fffe009 */
[----:B------:R-:W-:Y:S02]  /*14b0*/  CS2R R42, SRZ ;  /* 0x00000000002a7805 */ /* 0x000fe4000001ff00 */
[----:B------:R-:W-:Y:S01]  /*14c0*/  LOP3.LUT R111, R6, 0x30, RZ, 0xc0, !PT ;  /* 0x00000030066f7812 */ /* 0x000fe200078ec0ff */
[----:B0-----:R-:W-:Y:S01]  /*14d0*/  UIMAD UR4, UR7, UR8, URZ ;  /* 0x00000008070472a4 */ /* 0x001fe2000f8e02ff */
[----:B------:R-:W-:Y:S01]  /*14e0*/  LOP3.LUT R7, R7, 0x90, RZ, 0xc0, !PT ;  /* 0x0000009007077812 */ /* 0x000fe200078ec0ff */
[----:B------:R-:W0:Y:S01]  /*14f0*/  LDCU UR13, c[0x0][0x3a8] ;  /* 0x00007500ff0d77ac */ /* 0x000e220008000800 */
[--C-:B------:R-:W-:Y:S02]  /*1500*/  SHF.R.U32.HI R9, RZ, 0x6, R4.reuse ;  /* 0x00000006ff097819 */ /* 0x100fe40000011604 */
[----:B------:R-:W-:Y:S01]  /*1510*/  SHF.R.U32.HI R8, RZ, 0x5, R4 ;  /* 0x00000005ff087819 */ /* 0x000fe20000011604 */
[----:B------:R-:W-:Y:S01]  /*1520*/  USHF.R.S32.HI UR5, URZ, 0x1f, UR4 ;  /* 0x0000001fff057899 */ /* 0x000fe20008011404 */
[----:B------:R-:W-:-:S02]  /*1530*/  LOP3.LUT R5, R4, 0x1f, RZ, 0xc0, !PT ;  /* 0x0000001f04057812 */ /* 0x000fc400078ec0ff */
[C---:B------:R-:W-:Y:S02]  /*1540*/  LOP3.LUT P0, RZ, R4.reuse, 0x2, RZ, 0xc0, !PT ;  /* 0x0000000204ff7812 */ /* 0x040fe4000780c0ff */
[C---:B------:R-:W-:Y:S01]  /*1550*/  LOP3.LUT P1, RZ, R4.reuse, 0x1, RZ, 0xc0, !PT ;  /* 0x0000000104ff7812 */ /* 0x040fe2000782c0ff */
[----:B------:R-:W-:Y:S01]  /*1560*/  IMAD R5, R5, UR9, RZ ;  /* 0x0000000905057c24 */ /* 0x000fe2000f8e02ff */
[C---:B------:R-:W-:Y:S02]  /*1570*/  LEA.HI R12, R4.reuse, 0x10, RZ, 0x1b ;  /* 0x00000010040c7811 */ /* 0x040fe400078fd8ff */
[C---:B------:R-:W-:Y:S02]  /*1580*/  LEA.HI R13, R4.reuse, 0x30, RZ, 0x1b ;  /* 0x00000030040d7811 */ /* 0x040fe400078fd8ff */
[----:B------:R-:W-:Y:S01]  /*1590*/  LEA.HI R6, R4, 0x8, RZ, 0x1a ;  /* 0x0000000804067811 */ /* 0x000fe200078fd0ff */
[-C--:B---3--:R-:W-:Y:S01]  /*15a0*/  IMAD R12, R12, R101.reuse, RZ ;  /* 0x000000650c0c7224 */ /* 0x088fe200078e02ff */
[--C-:B------:R-:W-:Y:S01]  /*15b0*/  LOP3.LUT R111, R111, 0x1ff, R4.reuse, 0x78, !PT ;  /* 0x000001ff6f6f7812 */ /* 0x100fe200078e7804 */
[----:B------:R-:W-:Y:S01]  /*15c0*/  IMAD R13, R13, R101, RZ ;  /* 0x000000650d0d7224 */ /* 0x000fe200078e02ff */
[----:B------:R-:W-:-:S02]  /*15d0*/  LOP3.LUT R109, R7, 0x17f, R4, 0x78, !PT ;  /* 0x0000017f076d7812 */ /* 0x000fc400078e7804 */
[----:B------:R-:W-:Y:S02]  /*15e0*/  LEA.HI R10, R4, 0x18, RZ, 0x1a ;  /* 0x00000018040a7811 */ /* 0x000fe400078fd0ff */
[----:B------:R-:W-:Y:S01]  /*15f0*/  SGXT.U32 R4, R9, 0x3 ;  /* 0x000000030904781a */ /* 0x000fe20000000000 */
[-C--:B------:R-:W-:Y:S01]  /*1600*/  IMAD R9, R6, R11.reuse, RZ ;  /* 0x0000000b06097224 */ /* 0x080fe200078e02ff */
[----:B------:R-:W-:Y:S01]  /*1610*/  SGXT.U32 R8, R8, 0x4 ;  /* 0x000000040808781a */ /* 0x000fe20000000000 */
[-C--:B------:R-:W-:Y:S01]  /*1620*/  IMAD R10, R10, R11.reuse, RZ ;  /* 0x0000000b0a0a7224 */ /* 0x080fe200078e02ff */
[----:B----4-:R-:W-:Y:S01]  /*1630*/  IADD3 R102, P2, P3, R5, UR4, R102 ;  /* 0x0000000405667c10 */ /* 0x010fe2000fb5e066 */
[----:B------:R-:W-:Y:S01]  /*1640*/  IMAD R6, R4, R11, RZ ;  /* 0x0000000b04067224 */ /* 0x000fe200078e02ff */
[----:B------:R-:W-:Y:S01]  /*1650*/  SHF.R.S32.HI R16, RZ, 0x1f, R5 ;  /* 0x0000001fff107819 */ /* 0x000fe20000011405 */
[----:B------:R-:W-:Y:S01]  /*1660*/  IMAD R97, R8, R101, RZ ;  /* 0x0000006508617224 */ /* 0x000fe200078e02ff */
[-C--:B------:R-:W-:Y:S01]  /*1670*/  IADD3 R5, P5, PT, R9, R15.reuse, RZ ;  /* 0x0000000f09057210 */ /* 0x080fe20007fbe0ff */
[----:B------:R-:W-:Y:S01]  /*1680*/  IMAD R14, R11, 0x10, R6 ;  /* 0x000000100b0e7824 */ /* 0x000fe200078e0206 */
[-C--:B------:R-:W-:Y:S01]  /*1690*/  IADD3 R4, P6, PT, R6, R15.reuse, RZ ;  /* 0x0000000f06047210 */ /* 0x080fe20007fde0ff */
[----:B------:R-:W-:Y:S01]  /*16a0*/  IMAD R101, R101, 0x20, R97 ;  /* 0x0000002065657824 */ /* 0x000fe200078e0261 */
[----:B------:R-:W-:Y:S01]  /*16b0*/  IADD3 R96, P4, PT, R10, R15, RZ ;  /* 0x0000000f0a607210 */ /* 0x000fe20007f9e0ff */
[----:B------:R-:W-:Y:S01]  /*16c0*/  UMOV UR4, URZ ;  /* 0x000000ff00047c82 */ /* 0x000fe20008000000 */
[----:B------:R-:W-:-:S02]  /*16d0*/  LEA.HI.X.SX32 R8, R9, R17, 0x1, P5 ;  /* 0x0000001109087211 */ /* 0x000fc400028f0eff */
[----:B------:R-:W-:Y:S01]  /*16e0*/  IADD3.X R16, PT, PT, R16, UR5, R103, P2, P3 ;  /* 0x0000000510107c10 */ /* 0x000fe200097e6467 */
[----:B------:R-:W-:Y:S01]  /*16f0*/  UMOV UR5, URZ ;  /* 0x000000ff00057c82 */ /* 0x000fe20008000000 */
[-C--:B------:R-:W-:Y:S02]  /*1700*/  LEA.HI.X.SX32 R6, R6, R17.reuse, 0x1, P6 ;  /* 0x0000001106067211 */ /* 0x080fe400030f0eff */
[----:B------:R-:W-:Y:S02]  /*1710*/  LEA.HI.X.SX32 R10, R10, R17, 0x1, P4 ;  /* 0x000000110a0a7211 */ /* 0x000fe400020f0eff */
[-C--:B------:R-:W-:Y:S02]  /*1720*/  IADD3 R98, P2, PT, R97, R102.reuse, RZ ;  /* 0x0000006661627210 */ /* 0x080fe40007f5e0ff */
[-C--:B------:R-:W-:Y:S02]  /*1730*/  IADD3 R100, P3, PT, R12, R102.reuse, RZ ;  /* 0x000000660c647210 */ /* 0x080fe40007f7e0ff */
[----:B------:R-:W-:-:S02]  /*1740*/  IADD3 R104, P5, PT, R13, R102, RZ ;  /* 0x000000660d687210 */ /* 0x000fc40007fbe0ff */
[C---:B------:R-:W-:Y:S02]  /*1750*/  IADD3 R7, P6, PT, R14.reuse, R15, RZ ;  /* 0x0000000f0e077210 */ /* 0x040fe40007fde0ff */
[----:B------:R-:W-:Y:S02]  /*1760*/  IADD3 R102, P4, PT, R101, R102, RZ ;  /* 0x0000006665667210 */ /* 0x000fe40007f9e0ff */
[----:B------:R-:W-:Y:S02]  /*1770*/  LEA.HI.X.SX32 R9, R14, R17, 0x1, P6 ;  /* 0x000000110e097211 */ /* 0x000fe400030f0eff */
[-C--:B------:R-:W-:Y:S02]  /*1780*/  LEA.HI.X.SX32 R97, R97, R16.reuse, 0x1, P2 ;  /* 0x0000001061617211 */ /* 0x080fe400010f0eff */
[-C--:B------:R-:W-:Y:S02]  /*1790*/  LEA.HI.X.SX32 R99, R12, R16.reuse, 0x1, P3 ;  /* 0x000000100c637211 */ /* 0x080fe400018f0eff */
[----:B------:R-:W-:-:S02]  /*17a0*/  LEA.HI.X.SX32 R103, R13, R16, 0x1, P5 ;  /* 0x000000100d677211 */ /* 0x000fc400028f0eff */
[----:B------:R-:W-:Y:S02]  /*17b0*/  LEA.HI.X.SX32 R101, R101, R16, 0x1, P4 ;  /* 0x0000001065657211 */ /* 0x000fe400020f0eff */
[----:B0-----:R-:W-:-:S07]  /*17c0*/  LOP3.LUT R105, R107, 0x1, RZ, 0x3c, !PT ;  /* 0x000000016b697812 */ /* 0x001fce00078e3cff */
.L_x_1:
[----:B------:R-:W-:Y:S02]  /*17d0*/  SHF.R.S32.HI R17, RZ, 0x1f, R106 ;  /* 0x0000001fff117819 */ /* 0x000fe4000001146a */
[C---:B------:R-:W-:Y:S02]  /*17e0*/  IADD3 R12, P2, PT, R106.reuse, R4, RZ ;  /* 0x000000046a0c7210 */ /* 0x040fe40007f5e0ff */
[C---:B------:R-:W-:Y:S02]  /*17f0*/  IADD3 R14, P3, PT, R106.reuse, R5, RZ ;  /* 0x000000056a0e7210 */ /* 0x040fe40007f7e0ff */
[C---:B------:R-:W-:Y:S01]  /*1800*/  IADD3 R32, P4, PT, R106.reuse, R7, RZ ;  /* 0x000000076a207210 */ /* 0x040fe20007f9e0ff */
[C---:B------:R-:W-:Y:S01]  /*1810*/  IMAD.X R13, R17.reuse, 0x1, R6, P2 ;  /* 0x00000001110d7824 */ /* 0x040fe200010e0606 */
[----:B------:R-:W-:Y:S01]  /*1820*/  IADD3 R34, P2, PT, R106, R96, RZ ;  /* 0x000000606a227210 */ /* 0x000fe20007f5e0ff */
[C---:B------:R-:W-:Y:S02]  /*1830*/  IMAD.X R15, R17.reuse, 0x1, R8, P3 ;  /* 0x00000001110f7824 */ /* 0x040fe400018e0608 */
[C---:B------:R-:W-:Y:S01]  /*1840*/  IMAD.X R33, R17.reuse, 0x1, R9, P4 ;  /* 0x0000000111217824 */ /* 0x040fe200020e0609 */
[----:B------:R-:W2:Y:S01]  /*1850*/  LDG.E.U8 R64, desc[UR10][R12.64] ;  /* 0x0000000a0c407981 */ /* 0x000ea2000c1e1100 */
[----:B------:R-:W-:-:S03]  /*1860*/  IMAD.X R35, R17, 0x1, R10, P2 ;  /* 0x0000000111237824 */ /* 0x000fc600010e060a */
[----:B------:R-:W3:Y:S04]  /*1870*/  LDG.E.U8 R66, desc[UR10][R14.64] ;  /* 0x0000000a0e427981 */ /* 0x000ee8000c1e1100 */
[----:B------:R-:W4:Y:S04]  /*1880*/  LDG.E.U8 R32, desc[UR10][R32.64] ;  /* 0x0000000a20207981 */ /* 0x000f28000c1e1100 */
[----:B------:R-:W5:Y:S01]  /*1890*/  LDG.E.U8 R34, desc[UR10][R34.64] ;  /* 0x0000000a22227981 */ /* 0x000f62000c1e1100 */
[----:B------:R-:W-:Y:S01]  /*18a0*/  USHF.R.S32.HI UR8, URZ, 0x1f, UR4 ;  /* 0x0000001fff087899 */ /* 0x000fe20008011404 */
[----:B------:R-:W-:Y:S01]  /*18b0*/  BAR.SYNC.DEFER_BLOCKING 0x0 ;  /* 0x0000000000007b1d */ /* 0x000fe20000010000 */
[----:B------:R-:W-:-:S02]  /*18c0*/  IADD3 R116, P2, PT, R98, UR4, RZ ;  /* 0x0000000462747c10 */ /* 0x000fc4000ff5e0ff */
[----:B------:R-:W-:Y:S02]  /*18d0*/  IADD3 R120, P3, PT, R102, UR4, RZ ;  /* 0x0000000466787c10 */ /* 0x000fe4000ff7e0ff */
[----:B------:R-:W-:Y:S02]  /*18e0*/  IADD3.X R117, PT, PT, R97, UR8, RZ, P2, !PT ;  /* 0x0000000861757c10 */ /* 0x000fe400097fe4ff */
[----:B------:R-:W-:Y:S02]  /*18f0*/  IADD3 R122, P2, PT, R100, UR4, RZ ;  /* 0x00000004647a7c10 */ /* 0x000fe4000ff5e0ff */
[----:B------:R-:W-:Y:S02]  /*1900*/  IADD3 R118, P4, PT, R104, UR4, RZ ;  /* 0x0000000468767c10 */ /* 0x000fe4000ff9e0ff */
[----:B------:R-:W-:Y:S02]  /*1910*/  IADD3.X R123, PT, PT, R99, UR8, RZ, P2, !PT ;  /* 0x00000008637b7c10 */ /* 0x000fe400097fe4ff */
[----:B------:R-:W-:-:S02]  /*1920*/  IADD3.X R121, PT, PT, R101, UR8, RZ, P3, !PT ;  /* 0x0000000865797c10 */ /* 0x000fc40009ffe4ff */
[----:B------:R-:W-:Y:S01]  /*1930*/  IADD3.X R119, PT, PT, R103, UR8, RZ, P4, !PT ;  /* 0x0000000867777c10 */ /* 0x000fe2000a7fe4ff */
[----:B--2---:R-:W-:Y:S04]  /*1940*/  STS.U8 [R111+UR6+0x8000], R64 ;  /* 0x008000406f007988 */ /* 0x004fe80008000006 */
[----:B---3--:R-:W-:Y:S04]  /*1950*/  STS.U8 [R111+UR6+0x8200], R66 ;  /* 0x008200426f007988 */ /* 0x008fe80008000006 */
[----:B----4-:R-:W-:Y:S04]  /*1960*/  STS.U8 [R111+UR6+0x8400], R32 ;  /* 0x008400206f007988 */ /* 0x010fe80008000006 */
[----:B-----5:R-:W-:Y:S01]  /*1970*/  STS.U8 [R111+UR6+0x8600], R34 ;  /* 0x008600226f007988 */ /* 0x020fe20008000006 */
[----:B------:R-:W-:Y:S06]  /*1980*/  BAR.SYNC.DEFER_BLOCKING 0x0 ;  /* 0x0000000000007b1d */ /* 0x000fec0000010000 */
[----:B------:R-:W2:Y:S04]  /*1990*/  LDG.E.U8 R116, desc[UR10][R116.64] ;  /* 0x0000000a74747981 */ /* 0x000ea8000c1e1100 */
[----:B------:R-:W3:Y:S04]  /*19a0*/  LDG.E.U8 R122, desc[UR10][R122.64] ;  /* 0x0000000a7a7a7981 */ /* 0x000ee8000c1e1100 */
[----:B------:R-:W4:Y:S04]  /*19b0*/  LDG.E.U8 R120, desc[UR10][R120.64] ;  /* 0x0000000a78787981 */ /* 0x000f28000c1e1100 */
[----:B------:R-:W5:Y:S04]  /*19c0*/  LDG.E.U8 R118, desc[UR10][R118.64] ;  /* 0x0000000a76767981 */ /* 0x000f68000c1e1100 */
[----:B------:R-:W0:Y:S04]  /*19d0*/  LDSM.16.M88.4 R16, [R3+UR6+0x8000] ;  /* 0x008000060310783b */ /* 0x000e280008000200 */
[----:B------:R-:W1:Y:S04]  /*19e0*/  LDSM.16.MT88.4 R20, [R110] ;  /* 0x000000006e14783b */ /* 0x000e680000004200 */
[----:B------:R-:W1:Y:S04]  /*19f0*/  LDSM.16.MT88.4 R24, [R110+0x2000] ;  /* 0x002000006e18783b */ /* 0x000e680000004200 */
[----:B------:R-:W1:Y:S04]  /*1a00*/  LDSM.16.M88.4 R12, [R3+UR6+0x8200] ;  /* 0x00820006030c783b */ /* 0x000e680008000200 */
[----:B------:R-:W1:Y:S04]  /*1a10*/  LDSM.16.M88.4 R84, [R3+UR6+0x8400] ;  /* 0x008400060354783b */ /* 0x000e680008000200 */
[----:B------:R-:W1:Y:S04]  /*1a20*/  LDSM.16.M88.4 R76, [R3+UR6+0x8600] ;  /* 0x00860006034c783b */ /* 0x000e680008000200 */
[----:B------:R-:W1:Y:S01]  /*1a30*/  LDSM.16.MT88.4 R72, [R110+0x6000] ;  /* 0x006000006e48783b */ /* 0x000e620000004200 */
[----:B0-----:R-:W-:-:S02]  /*1a40*/  F2FP.F16.E4M3.UNPACK_B R64, R16 ;  /* 0x00000010ff40723e */ /* 0x001fc400020006ff */
[-C--:B------:R-:W-:Y:S01]  /*1a50*/  F2FP.F16.E4M3.UNPACK_B R65, R17.reuse ;  /* 0x00000011ff41723e */ /* 0x080fe200020006ff */
[----:B-1----:R-:W-:Y:S01]  /*1a60*/  IMAD.MOV.U32 R32, RZ, RZ, R20 ;  /* 0x000000ffff207224 */ /* 0x002fe200078e0014 */
[----:B------:R-:W-:Y:S01]  /*1a70*/  F2FP.F16.E4M3.UNPACK_B R16, R16.H1 ;  /* 0x00000010ff10723e */ /* 0x000fe200030006ff */
[----:B------:R-:W-:Y:S01]  /*1a80*/  IMAD.MOV.U32 R33, RZ, RZ, R22 ;  /* 0x000000ffff217224 */ /* 0x000fe200078e0016 */
[----:B------:R-:W-:Y:S01]  /*1a90*/  F2FP.F16.E4M3.UNPACK_B R17, R17.H1 ;  /* 0x00000011ff11723e */ /* 0x000fe200030006ff */
[----:B------:R-:W-:Y:S02]  /*1aa0*/  IMAD.MOV.U32 R34, RZ, RZ, R24 ;  /* 0x000000ffff227224 */ /* 0x000fe400078e0018 */
[----:B------:R-:W-:Y:S01]  /*1ab0*/  IMAD.MOV.U32 R35, RZ, RZ, R26 ;  /* 0x000000ffff237224 */ /* 0x000fe200078e001a */
[----:B------:R-:W-:Y:S01]  /*1ac0*/  F2FP.F16.E4M3.UNPACK_B R88, R12 ;  /* 0x0000000cff58723e */ /* 0x000fe200020006ff */
[----:B------:R-:W-:Y:S01]  /*1ad0*/  IMAD.MOV.U32 R68, RZ, RZ, R20 ;  /* 0x000000ffff447224 */ /* 0x000fe200078e0014 */
[----:B------:R-:W-:Y:S01]  /*1ae0*/  F2FP.F16.E4M3.UNPACK_B R89, R13 ;  /* 0x0000000dff59723e */ /* 0x000fe200020006ff */
[----:B------:R-:W-:Y:S01]  /*1af0*/  IMAD.MOV.U32 R69, RZ, RZ, R22 ;  /* 0x000000ffff457224 */ /* 0x000fe200078e0016 */
[----:B------:R-:W-:-:S02]  /*1b00*/  F2FP.F16.E4M3.UNPACK_B R80, R84 ;  /* 0x00000054ff50723e */ /* 0x000fc400020006ff */
[C---:B------:R-:W-:Y:S01]  /*1b10*/  HMMA.16816.F32 R64, R32.reuse, R64, RZ ;  /* 0x000000402040723c */ /* 0x040fe200000018ff */
[----:B------:R-:W-:Y:S01]  /*1b20*/  F2FP.F16.E4M3.UNPACK_B R81, R85 ;  /* 0x00000055ff51723e */ /* 0x000fe200020006ff */
[----:B------:R-:W-:Y:S01]  /*1b30*/  IMAD.MOV.U32 R70, RZ, RZ, R24 ;  /* 0x000000ffff467224 */ /* 0x000fe200078e0018 */
[----:B------:R-:W-:Y:S01]  /*1b40*/  F2FP.F16.E4M3.UNPACK_B R12, R12.H1 ;  /* 0x0000000cff0c723e */ /* 0x000fe200030006ff */
[----:B------:R-:W-:Y:S01]  /*1b50*/  IMAD.MOV.U32 R71, RZ, RZ, R26 ;  /* 0x000000ffff477224 */ /* 0x000fe200078e001a */
[----:B------:R-:W-:Y:S01]  /*1b60*/  F2FP.F16.E4M3.UNPACK_B R13, R13.H1 ;  /* 0x0000000dff0d723e */ /* 0x000fe200030006ff */
[----:B------:R-:W-:Y:S02]  /*1b70*/  IMAD.MOV.U32 R92, RZ, RZ, R21 ;  /* 0x000000ffff5c7224 */ /* 0x000fe400078e0015 */
[----:B------:R-:W-:Y:S01]  /*1b80*/  HMMA.16816.F32 R88, R32, R88, RZ ;  /* 0x000000582058723c */ /* 0x000fe200000018ff */
[----:B------:R-:W-:Y:S02]  /*1b90*/  IMAD.MOV.U32 R93, RZ, RZ, R23 ;  /* 0x000000ffff5d7224 */ /* 0x000fe400078e0017 */
[----:B------:R-:W-:-:S02]  /*1ba0*/  IMAD.MOV.U32 R94, RZ, RZ, R25 ;  /* 0x000000ffff5e7224 */ /* 0x000fc400078e0019 */
[----:B------:R-:W-:-:S03]  /*1bb0*/  IMAD.MOV.U32 R95, RZ, RZ, R27 ;  /* 0x000000ffff5f7224 */ /* 0x000fc600078e001b */
[----:B------:R-:W-:Y:S01]  /*1bc0*/  HMMA.16816.F32 R80, R32, R80, RZ ;  /* 0x000000502050723c */ /* 0x000fe200000018ff */
[----:B------:R-:W-:Y:S01]  /*1bd0*/  F2FP.F16.E4M3.UNPACK_B R32, R76 ;  /* 0x0000004cff20723e */ /* 0x000fe200020006ff */
[----:B------:R-:W-:Y:S01]  /*1be0*/  IMAD.MOV.U32 R34, RZ, RZ, R25 ;  /* 0x000000ffff227224 */ /* 0x000fe200078e0019 */
[----:B------:R-:W-:Y:S01]  /*1bf0*/  F2FP.F16.E4M3.UNPACK_B R33, R77 ;  /* 0x0000004dff21723e */ /* 0x000fe200020006ff */
[----:B------:R-:W-:-:S06]  /*1c00*/  IMAD.MOV.U32 R35, RZ, RZ, R27 ;  /* 0x000000ffff237224 */ /* 0x000fcc00078e001b */
[----:B------:R-:W-:Y:S01]  /*1c10*/  HMMA.16816.F32 R68, R68, R32, RZ ;  /* 0x000000204444723c */ /* 0x000fe200000018ff */
[----:B------:R-:W-:Y:S02]  /*1c20*/  IMAD.MOV.U32 R32, RZ, RZ, R21 ;  /* 0x000000ffff207224 */ /* 0x000fe400078e0015 */
[----:B------:R-:W-:-:S07]  /*1c30*/  IMAD.MOV.U32 R33, RZ, RZ, R23 ;  /* 0x000000ffff217224 */ /* 0x000fce00078e0017 */
[----:B------:R-:W-:Y:S01]  /*1c40*/  HMMA.16816.F32 R64, R32, R16, R64 ;  /* 0x000000102040723c */ /* 0x000fe20000001840 */
[----:B------:R-:W0:Y:S01]  /*1c50*/  LDSM.16.MT88.4 R32, [R110+0x4000] ;  /* 0x004000006e20783b */ /* 0x000e220000004200 */
[----:B------:R-:W-:Y:S01]  /*1c60*/  IMAD.MOV.U32 R20, RZ, RZ, R21 ;  /* 0x000000ffff147224 */ /* 0x000fe200078e0015 */
[----:B------:R-:W-:Y:S01]  /*1c70*/  F2FP.F16.E4M3.UNPACK_B R84, R84.H1 ;  /* 0x00000054ff54723e */ /* 0x000fe200030006ff */
[----:B------:R-:W-:Y:S01]  /*1c80*/  IMAD.MOV.U32 R21, RZ, RZ, R23 ;  /* 0x000000ffff157224 */ /* 0x000fe200078e0017 */
[----:B------:R-:W-:Y:S01]  /*1c90*/  F2FP.F16.E4M3.UNPACK_B R85, R85.H1 ;  /* 0x00000055ff55723e */ /* 0x000fe200030006ff */
[----:B------:R-:W-:Y:S02]  /*1ca0*/  IMAD.MOV.U32 R22, RZ, RZ, R25 ;  /* 0x000000ffff167224 */ /* 0x000fe400078e0019 */
[----:B------:R-:W-:Y:S01]  /*1cb0*/  HMMA.16816.F32 R88, R92, R12, R88 ;  /* 0x0000000c5c58723c */ /* 0x000fe20000001858 */
[----:B------:R-:W-:Y:S01]  /*1cc0*/  IMAD.MOV.U32 R23, RZ, RZ, R27 ;  /* 0x000000ffff177224 */ /* 0x000fe200078e001b */
[----:B------:R-:W-:-:S02]  /*1cd0*/  F2FP.F16.E4M3.UNPACK_B R76, R76.H1 ;  /* 0x0000004cff4c723e */ /* 0x000fc400030006ff */
[----:B------:R-:W-:Y:S01]  /*1ce0*/  F2FP.F16.E4M3.UNPACK_B R77, R77.H1 ;  /* 0x0000004dff4d723e */ /* 0x000fe200030006ff */
[----:B------:R-:W-:Y:S01]  /*1cf0*/  IMAD.MOV.U32 R26, RZ, RZ, R72 ;  /* 0x000000ffff1a7224 */ /* 0x000fe200078e0048 */
[----:B------:R-:W-:Y:S01]  /*1d00*/  F2FP.F16.E4M3.UNPACK_B R12, R18 ;  /* 0x00000012ff0c723e */ /* 0x000fe200020006ff */
[----:B------:R-:W-:Y:S01]  /*1d10*/  IMAD.MOV.U32 R27, RZ, RZ, R74 ;  /* 0x000000ffff1b7224 */ /* 0x000fe200078e004a */
[----:B------:R-:W-:Y:S01]  /*1d20*/  F2FP.F16.E4M3.UNPACK_B R13, R19 ;  /* 0x00000013ff0d723e */ /* 0x000fe200020006ff */
[----:B------:R-:W-:Y:S01]  /*1d30*/  HMMA.16816.F32 R80, R92, R84, R80 ;  /* 0x000000545c50723c */ /* 0x000fe20000001850 */
[----:B------:R-:W-:Y:S01]  /*1d40*/  F2FP.F16.E4M3.UNPACK_B R16, R78 ;  /* 0x0000004eff10723e */ /* 0x000fe200020006ff */
[----:B------:R-:W-:Y:S06]  /*1d50*/  BAR.SYNC.DEFER_BLOCKING 0x0 ;  /* 0x0000000000007b1d */ /* 0x000fec0000010000 */
[----:B------:R-:W-:Y:S01]  /*1d60*/  HMMA.16816.F32 R20, R20, R76, R68 ;  /* 0x0000004c1414723c */ /* 0x000fe20000001844 */
[----:B0-----:R-:W-:-:S02]  /*1d70*/  IMAD.MOV.U32 R24, RZ, RZ, R32 ;  /* 0x000000ffff187224 */ /* 0x001fc400078e0020 */
[----:B------:R-:W-:-:S07]  /*1d80*/  IMAD.MOV.U32 R25, RZ, RZ, R34 ;  /* 0x000000ffff197224 */ /* 0x000fce00078e0022 */
[----:B------:R-:W-:Y:S01]  /*1d90*/  HMMA.16816.F32 R64, R24, R12, R64 ;  /* 0x0000000c1840723c */ /* 0x000fe20000001840 */
[----:B------:R-:W-:Y:S02]  /*1da0*/  F2FP.F16.E4M3.UNPACK_B R12, R14 ;  /* 0x0000000eff0c723e */ /* 0x000fe400020006ff */
[----:B------:R-:W-:Y:S02]  /*1db0*/  F2FP.F16.E4M3.UNPACK_B R13, R15 ;  /* 0x0000000fff0d723e */ /* 0x000fe400020006ff */
[----:B------:R-:W-:-:S05]  /*1dc0*/  F2FP.F16.E4M3.UNPACK_B R17, R79 ;  /* 0x0000004fff11723e */ /* 0x000fca00020006ff */
[----:B------:R-:W-:Y:S01]  /*1dd0*/  HMMA.16816.F32 R88, R24, R12, R88 ;  /* 0x0000000c1858723c */ /* 0x000fe20000001858 */
[----:B------:R-:W-:Y:S02]  /*1de0*/  F2FP.F16.E4M3.UNPACK_B R12, R86 ;  /* 0x00000056ff0c723e */ /* 0x000fe400020006ff */
[----:B------:R-:W-:-:S05]  /*1df0*/  F2FP.F16.E4M3.UNPACK_B R13, R87 ;  /* 0x00000057ff0d723e */ /* 0x000fca00020006ff */
[----:B------:R-:W-:Y:S01]  /*1e00*/  HMMA.16816.F32 R20, R24, R16, R20 ;  /* 0x000000101814723c */ /* 0x000fe20000001814 */
[----:B------:R-:W-:Y:S02]  /*1e10*/  IMAD.MOV.U32 R16, RZ, RZ, R33 ;  /* 0x000000ffff107224 */ /* 0x000fe400078e0021 */
[----:B------:R-:W-:-:S05]  /*1e20*/  IMAD.MOV.U32 R17, RZ, RZ, R35 ;  /* 0x000000ffff117224 */ /* 0x000fca00078e0023 */
[----:B------:R-:W-:Y:S01]  /*1e30*/  HMMA.16816.F32 R80, R24, R12, R80 ;  /* 0x0000000c1850723c */ /* 0x000fe20000001850 */
[----:B------:R-:W-:Y:S01]  /*1e40*/  F2FP.F16.E4M3.UNPACK_B R12, R18.H1 ;  /* 0x00000012ff0c723e */ /* 0x000fe200030006ff */
[----:B------:R-:W-:Y:S01]  /*1e50*/  IMAD.MOV.U32 R18, RZ, RZ, R73 ;  /* 0x000000ffff127224 */ /* 0x000fe200078e0049 */
[----:B------:R-:W-:Y:S01]  /*1e60*/  F2FP.F16.E4M3.UNPACK_B R13, R19.H1 ;  /* 0x00000013ff0d723e */ /* 0x000fe200030006ff */
[----:B------:R-:W-:Y:S01]  /*1e70*/  IMAD.MOV.U32 R19, RZ, RZ, R75 ;  /* 0x000000ffff137224 */ /* 0x000fe200078e004b */
[----:B------:R-:W-:Y:S01]  /*1e80*/  F2FP.F16.E4M3.UNPACK_B R24, R14.H1 ;  /* 0x0000000eff18723e */ /* 0x000fe200030006ff */
[----:B------:R-:W-:Y:S01]  /*1e90*/  IMAD.MOV.U32 R14, RZ, RZ, R73 ;  /* 0x000000ffff0e7224 */ /* 0x000fe200078e0049 */
[----:B------:R-:W-:Y:S01]  /*1ea0*/  F2FP.F16.E4M3.UNPACK_B R25, R15.H1 ;  /* 0x0000000fff19723e */ /* 0x000fe200030006ff */
[----:B------:R-:W-:-:S03]  /*1eb0*/  IMAD.MOV.U32 R15, RZ, RZ, R75 ;  /* 0x000000ffff0f7224 */ /* 0x000fc600078e004b */
[----:B------:R-:W-:Y:S01]  /*1ec0*/  HMMA.16816.F32 R64, R16, R12, R64 ;  /* 0x0000000c1040723c */ /* 0x000fe20000001840 */
[----:B------:R-:W-:Y:S02]  /*1ed0*/  IMAD.MOV.U32 R12, RZ, RZ, R33 ;  /* 0x000000ffff0c7224 */ /* 0x000fe400078e0021 */
[----:B------:R-:W-:Y:S01]  /*1ee0*/  IMAD.MOV.U32 R13, RZ, RZ, R35 ;  /* 0x000000ffff0d7224 */ /* 0x000fe200078e0023 */
[----:B------:R-:W-:Y:S02]  /*1ef0*/  F2FP.F16.E4M3.UNPACK_B R86, R86.H1 ;  /* 0x00000056ff56723e */ /* 0x000fe400030006ff */
[----:B------:R-:W-:Y:S02]  /*1f00*/  F2FP.F16.E4M3.UNPACK_B R87, R87.H1 ;  /* 0x00000057ff57723e */ /* 0x000fe400030006ff */
[----:B------:R-:W-:Y:S02]  /*1f10*/  F2FP.F16.E4M3.UNPACK_B R78, R78.H1 ;  /* 0x0000004eff4e723e */ /* 0x000fe400030006ff */
[----:B------:R-:W-:Y:S01]  /*1f20*/  HMMA.16816.F32 R88, R12, R24, R88 ;  /* 0x000000180c58723c */ /* 0x000fe20000001858 */
[----:B------:R-:W-:-:S07]  /*1f30*/  F2FP.F16.E4M3.UNPACK_B R79, R79.H1 ;  /* 0x0000004fff4f723e */ /* 0x000fce00030006ff */
[C---:B------:R-:W-:Y:S08]  /*1f40*/  HMMA.16816.F32 R80, R12.reuse, R86, R80 ;  /* 0x000000560c50723c */ /* 0x040ff00000001850 */
[----:B------:R-:W-:Y:S01]  /*1f50*/  HMMA.16816.F32 R12, R12, R78, R20 ;  /* 0x0000004e0c0c723c */ /* 0x000fe20000001814 */
[----:B------:R-:W-:Y:S01]  /*1f60*/  FMUL R16, R64, UR13 ;  /* 0x0000000d40107c20 */ /* 0x000fe20008400000 */
[----:B------:R-:W-:Y:S01]  /*1f70*/  FMUL R17, R65, UR13 ;  /* 0x0000000d41117c20 */ /* 0x000fe20008400000 */
[----:B------:R-:W-:Y:S01]  /*1f80*/  FMUL R18, R88, UR13 ;  /* 0x0000000d58127c20 */ /* 0x000fe20008400000 */
[----:B------:R-:W-:-:S04]  /*1f90*/  FMUL R19, R89, UR13 ;  /* 0x0000000d59137c20 */ /* 0x000fc80008400000 */
[----:B------:R-:W-:-:S03]  /*1fa0*/  FMNMX3 R18, R16, R17, R18, !PT ;  /* 0x0000001110127276 */ /* 0x000fc60007800012 */
[----:B------:R-:W-:Y:S01]  /*1fb0*/  FMUL R20, R80, UR13 ;  /* 0x0000000d50147c20 */ /* 0x000fe20008400000 */
[----:B------:R-:W-:-:S04]  /*1fc0*/  FMUL R16, R81, UR13 ;  /* 0x0000000d51107c20 */ /* 0x000fc80008400000 */
[----:B------:R-:W-:-:S03]  /*1fd0*/  FMNMX3 R19, R18, R19, R20, !PT ;  /* 0x0000001312137276 */ /* 0x000fc60007800014 */
[----:B------:R-:W-:Y:S01]  /*1fe0*/  FMUL R17, R12, UR13 ;  /* 0x0000000d0c117c20 */ /* 0x000fe20008400000 */
[----:B------:R-:W-:-:S04]  /*1ff0*/  FMUL R18, R13, UR13 ;  /* 0x0000000d0d127c20 */ /* 0x000fc80008400000 */
[----:B------:R-:W-:Y:S01]  /*2000*/  FMNMX3 R17, R19, R16, R17, !PT ;  /* 0x0000001013117276 */ /* 0x000fe20007800011 */
[----:B------:R-:W-:-:S03]  /*2010*/  FMUL R16, R66, UR13 ;  /* 0x0000000d42107c20 */ /* 0x000fc60008400000 */
[----:B------:R-:W-:Y:S01]  /*2020*/  FMNMX R21, R18, R17, !PT ;  /* 0x0000001112157209 */ /* 0x000fe20007800000 */
[----:B------:R-:W-:Y:S01]  /*2030*/  FMUL R17, R67, UR13 ;  /* 0x0000000d43117c20 */ /* 0x000fe20008400000 */
[----:B------:R-:W-:Y:S01]  /*2040*/  FMUL R18, R90, UR13 ;  /* 0x0000000d5a127c20 */ /* 0x000fe20008400000 */
[----:B------:R-:W-:Y:S01]  /*2050*/  FMUL R19, R91, UR13 ;  /* 0x0000000d5b137c20 */ /* 0x000fe20008400000 */
[----:B------:R-:W-:-:S03]  /*2060*/  FMUL R20, R82, UR13 ;  /* 0x0000000d52147c20 */ /* 0x000fc60008400000 */
[----:B------:R-:W-:Y:S01]  /*2070*/  FMNMX3 R16, R16, R17, R18, !PT ;  /* 0x0000001110107276 */ /* 0x000fe20007800012 */
[----:B------:R-:W-:-:S03]  /*2080*/  FMUL R17, R14, UR13 ;  /* 0x0000000d0e117c20 */ /* 0x000fc60008400000 */
[----:B------:R-:W-:Y:S01]  /*2090*/  FMNMX3 R19, R16, R19, R20, !PT ;  /* 0x0000001310137276 */ /* 0x000fe20007800014 */
[----:B------:R-:W-:Y:S01]  /*20a0*/  FMUL R16, R83, UR13 ;  /* 0x0000000d53107c20 */ /* 0x000fe20008400000 */
[----:B------:R-:W-:-:S04]  /*20b0*/  FMUL R18, R15, UR13 ;  /* 0x0000000d0f127c20 */ /* 0x000fc80008400000 */
[----:B------:R-:W-:-:S04]  /*20c0*/  FMNMX3 R17, R19, R16, R17, !PT ;  /* 0x0000001013117276 */ /* 0x000fc80007800011 */
[----:B------:R-:W-:Y:S01]  /*20d0*/  FMNMX R17, R18, R17, !PT ;  /* 0x0000001112117209 */ /* 0x000fe20007800000 */
[----:B------:R-:W0:Y:S04]  /*20e0*/  SHFL.BFLY PT, R22, R21, 0x2, 0x1f ;  /* 0x0c401f0015167f89 */ /* 0x000e2800000e0000 */
[----:B------:R-:W1:Y:S01]  /*20f0*/  SHFL.BFLY PT, R16, R17, 0x2, 0x1f ;  /* 0x0c401f0011107f89 */ /* 0x000e6200000e0000 */
[----:B0-----:R-:W-:Y:S02]  /*2100*/  FMNMX R22, R21, R22, !PT ;  /* 0x0000001615167209 */ /* 0x001fe40007800000 */
[----:B-1----:R-:W-:-:S03]  /*2110*/  FMNMX R73, R17, R16, !PT ;  /* 0x0000001011497209 */ /* 0x002fc60007800000 */
[----:B------:R-:W0:Y:S04]  /*2120*/  SHFL.BFLY PT, R68, R22, 0x1, 0x1f ;  /* 0x0c201f0016447f89 */ /* 0x000e2800000e0000 */
[----:B------:R-:W1:Y:S01]  /*2130*/  SHFL.BFLY PT, R16, R73, 0x1, 0x1f ;  /* 0x0c201f0049107f89 */ /* 0x000e6200000e0000 */
[----:B0-----:R-:W-:Y:S02]  /*2140*/  FMNMX3 R68, R22, R68, R115, !PT ;  /* 0x0000004416447276 */ /* 0x001fe40007800073 */
[----:B-1----:R-:W-:-:S03]  /*2150*/  FMNMX3 R73, R73, R16, R114, !PT ;  /* 0x0000001049497276 */ /* 0x002fc60007800072 */
[--C-:B------:R-:W-:Y:S01]  /*2160*/  FFMA R88, R88, UR13, -R68.reuse ;  /* 0x0000000d58587c23 */ /* 0x100fe20008000844 */
[--C-:B------:R-:W-:Y:S01]  /*2170*/  FFMA R89, R89, UR13, -R68.reuse ;  /* 0x0000000d59597c23 */ /* 0x100fe20008000844 */
[--C-:B------:R-:W-:Y:S01]  /*2180*/  FFMA R90, R90, UR13, -R73.reuse ;  /* 0x0000000d5a5a7c23 */ /* 0x100fe20008000849 */
[--C-:B------:R-:W-:Y:S01]  /*2190*/  FFMA R91, R91, UR13, -R73.reuse ;  /* 0x0000000d5b5b7c23 */ /* 0x100fe20008000849 */
[--C-:B------:R-:W-:Y:S01]  /*21a0*/  FFMA R66, R66, UR13, -R73.reuse ;  /* 0x0000000d42427c23 */ /* 0x100fe20008000849 */
[--C-:B------:R-:W-:Y:S01]  /*21b0*/  FFMA R67, R67, UR13, -R73.reuse ;  /* 0x0000000d43437c23 */ /* 0x100fe20008000849 */
[--C-:B------:R-:W-:Y:S01]  /*21c0*/  FFMA R64, R64, UR13, -R68.reuse ;  /* 0x0000000d40407c23 */ /* 0x100fe20008000844 */
[--C-:B------:R-:W-:Y:S01]  /*21d0*/  FFMA R65, R65, UR13, -R68.reuse ;  /* 0x0000000d41417c23 */ /* 0x100fe20008000844 */
[----:B------:R-:W-:Y:S01]  /*21e0*/  FMUL R84, R88, 1.4426950216293334961 ;  /* 0x3fb8aa3b58547820 */ /* 0x000fe20000400000 */
[----:B------:R-:W-:Y:S01]  /*21f0*/  FMUL R79, R89, 1.4426950216293334961 ;  /* 0x3fb8aa3b594f7820 */ /* 0x000fe20000400000 */
[----:B------:R-:W-:Y:S01]  /*2200*/  FMUL R85, R90, 1.4426950216293334961 ;  /* 0x3fb8aa3b5a557820 */ /* 0x000fe20000400000 */
[----:B------:R-:W-:Y:S01]  /*2210*/  FMUL R76, R91, 1.4426950216293334961 ;  /* 0x3fb8aa3b5b4c7820 */ /* 0x000fe20000400000 */
[----:B------:R-:W-:Y:S01]  /*2220*/  FMUL R66, R66, 1.4426950216293334961 ;  /* 0x3fb8aa3b42427820 */ /* 0x000fe20000400000 */
[----:B------:R-:W-:Y:S01]  /*2230*/  FMUL R67, R67, 1.4426950216293334961 ;  /* 0x3fb8aa3b43437820 */ /* 0x000fe20000400000 */
[----:B------:R-:W-:Y:S01]  /*2240*/  FMUL R64, R64, 1.4426950216293334961 ;  /* 0x3fb8aa3b40407820 */ /* 0x000fe20000400000 */
[----:B------:R-:W-:Y:S01]  /*2250*/  FMUL R65, R65, 1.4426950216293334961 ;  /* 0x3fb8aa3b41417820 */ /* 0x000fe20000400000 */
[----:B------:R-:W-:Y:S01]  /*2260*/  MUFU.EX2 R84, R84 ;  /* 0x0000005400547308 */ /* 0x000fe20000000800 */
[--C-:B------:R-:W-:Y:S01]  /*2270*/  FFMA R80, R80, UR13, -R68.reuse ;  /* 0x0000000d50507c23 */ /* 0x100fe20008000844 */
[--C-:B------:R-:W-:Y:S01]  /*2280*/  FFMA R81, R81, UR13, -R68.reuse ;  /* 0x0000000d51517c23 */ /* 0x100fe20008000844 */
[--C-:B------:R-:W-:Y:S01]  /*2290*/  FFMA R82, R82, UR13, -R73.reuse ;  /* 0x0000000d52527c23 */ /* 0x100fe20008000849 */
[----:B------:R-:W-:Y:S01]  /*22a0*/  FFMA R83, R83, UR13, -R73 ;  /* 0x0000000d53537c23 */ /* 0x000fe20008000849 */
[----:B--2---:R-:W-:Y:S03]  /*22b0*/  STS.U8 [R109+UR6+0x8000], R116 ;  /* 0x008000746d007988 */ /* 0x004fe60008000006 */
[----:B------:R-:W0:Y:S01]  /*22c0*/  MUFU.EX2 R79, R79 ;  /* 0x0000004f004f7308 */ /* 0x000e220000000800 */
[----:B---3--:R-:W-:Y:S01]  /*22d0*/  STS.U8 [R109+UR6+0x8200], R122 ;  /* 0x0082007a6d007988 */ /* 0x008fe20008000006 */
[--C-:B------:R-:W-:Y:S01]  /*22e0*/  FFMA R12, R12, UR13, -R68.reuse ;  /* 0x0000000d0c0c7c23 */ /* 0x100fe20008000844 */
[----:B------:R-:W-:-:S02]  /*22f0*/  FFMA R13, R13, UR13, -R68 ;  /* 0x0000000d0d0d7c23 */ /* 0x000fc40008000844 */
[----:B----4-:R-:W-:Y:S03]  /*2300*/  STS.U8 [R109+UR6+0x8400], R120 ;  /* 0x008400786d007988 */ /* 0x010fe60008000006 */
[----:B------:R-:W-:Y:S01]  /*2310*/  MUFU.EX2 R85, R85 ;  /* 0x0000005500557308 */ /* 0x000fe20000000800 */
[----:B-----5:R-:W-:Y:S01]  /*2320*/  STS.U8 [R109+UR6+0x8600], R118 ;  /* 0x008600766d007988 */ /* 0x020fe20008000006 */
[--C-:B------:R-:W-:Y:S01]  /*2330*/  FFMA R14, R14, UR13, -R73.reuse ;  /* 0x0000000d0e0e7c23 */ /* 0x100fe20008000849 */
[----:B------:R-:W-:-:S05]  /*2340*/  FFMA R15, R15, UR13, -R73 ;  /* 0x0000000d0f0f7c23 */ /* 0x000fca0008000849 */
[----:B------:R-:W1:Y:S01]  /*2350*/  MUFU.EX2 R76, R76 ;  /* 0x0000004c004c7308 */ /* 0x000e620000000800 */
[----:B------:R-:W-:Y:S01]  /*2360*/  FMUL R69, R80, 1.4426950216293334961 ;  /* 0x3fb8aa3b50457820 */ /* 0x000fe20000400000 */
[----:B------:R-:W-:Y:S01]  /*2370*/  FMUL R72, R81, 1.4426950216293334961 ;  /* 0x3fb8aa3b51487820 */ /* 0x000fe20000400000 */
[----:B------:R-:W-:-:S05]  /*2380*/  FMUL R77, R82, 1.4426950216293334961 ;  /* 0x3fb8aa3b524d7820 */ /* 0x000fca0000400000 */
[----:B------:R-:W-:Y:S01]  /*2390*/  MUFU.EX2 R70, R64 ;  /* 0x0000004000467308 */ /* 0x000fe20000000800 */
[----:B------:R-:W-:Y:S01]  /*23a0*/  FMUL R78, R83, 1.4426950216293334961 ;  /* 0x3fb8aa3b534e7820 */ /* 0x000fe20000400000 */
[----:B------:R-:W-:-:S06]  /*23b0*/  FMUL R12, R12, 1.4426950216293334961 ;  /* 0x3fb8aa3b0c0c7820 */ /* 0x000fcc0000400000 */
[----:B------:R-:W2:Y:S01]  /*23c0*/  MUFU.EX2 R71, R65 ;  /* 0x0000004100477308 */ /* 0x000ea20000000800 */
[----:B------:R-:W-:-:S07]  /*23d0*/  FMUL R13, R13, 1.4426950216293334961 ;  /* 0x3fb8aa3b0d0d7820 */ /* 0x000fce0000400000 */
[----:B------:R-:W-:Y:S01]  /*23e0*/  MUFU.EX2 R66, R66 ;  /* 0x0000004200427308 */ /* 0x000fe20000000800 */
[----:B------:R-:W-:-:S07]  /*23f0*/  FMUL R14, R14, 1.4426950216293334961 ;  /* 0x3fb8aa3b0e0e7820 */ /* 0x000fce0000400000 */
[----:B------:R-:W3:Y:S01]  /*2400*/  MUFU.EX2 R67, R67 ;  /* 0x0000004300437308 */ /* 0x000ee20000000800 */
[----:B------:R-:W-:Y:S01]  /*2410*/  FMUL R15, R15, 1.4426950216293334961 ;  /* 0x3fb8aa3b0f0f7820 */ /* 0x000fe20000400000 */
[----:B0-----:R-:W-:-:S06]  /*2420*/  F2FP.SATFINITE.E4M3.F32.PACK_AB_MERGE_C R16, R79, R84, RZ ;  /* 0x000000544f10723e */ /* 0x001fcc00048070ff */
[----:B------:R2:W-:Y:S01]  /*2430*/  MUFU.EX2 R74, R12 ;  /* 0x0000000c004a7308 */ /* 0x0005e20000000800 */
[----:B-1----:R-:W-:-:S07]  /*2440*/  F2FP.SATFINITE.E4M3.F32.PACK_AB_MERGE_C R17, R76, R85, RZ ;  /* 0x000000554c11723e */ /* 0x002fce00048070ff */
[----:B------:R3:W0:Y:S01]  /*2450*/  MUFU.EX2 R75, R13 ;  /* 0x0000000d004b7308 */ /* 0x0006220000000800 */
[----:B--2---:R-:W-:-:S07]  /*2460*/  F2FP.SATFINITE.E4M3.F32.PACK_AB_MERGE_C R12, R71, R70, RZ ;  /* 0x00000046470c723e */ /* 0x004fce00048070ff */
[----:B------:R-:W-:Y:S01]  /*2470*/  MUFU.EX2 R69, R69 ;  /* 0x0000004500457308 */ /* 0x000fe20000000800 */
[----:B---3--:R-:W-:-:S07]  /*2480*/  F2FP.SATFINITE.E4M3.F32.PACK_AB_MERGE_C R13, R67, R66, RZ ;  /* 0x00000042430d723e */ /* 0x008fce00048070ff */
[----:B------:R-:W1:Y:S08]  /*2490*/  MUFU.EX2 R72, R72 ;  /* 0x0000004800487308 */ /* 0x000e700000000800 */
[----:B------:R-:W-:Y:S08]  /*24a0*/  MUFU.EX2 R77, R77 ;  /* 0x0000004d004d7308 */ /* 0x000ff00000000800 */
[----:B------:R-:W2:Y:S08]  /*24b0*/  MUFU.EX2 R78, R78 ;  /* 0x0000004e004e7308 */ /* 0x000eb00000000800 */
[----:B------:R0:W-:Y:S08]  /*24c0*/  MUFU.EX2 R81, R14 ;  /* 0x0000000e00517308 */ /* 0x0001f00000000800 */
[----:B------:R-:W3:Y:S01]  /*24d0*/  MUFU.EX2 R80, R15 ;  /* 0x0000000f00507308 */ /* 0x000ee20000000800 */
[----:B------:R-:W-:-:S02]  /*24e0*/  F2FP.F16.E4M3.UNPACK_B R19, R16 ;  /* 0x00000010ff13723e */ /* 0x000fc400020006ff */
[----:B------:R-:W-:Y:S02]  /*24f0*/  F2FP.F16.E4M3.UNPACK_B R16, R17 ;  /* 0x00000011ff10723e */ /* 0x000fe400020006ff */
[----:B------:R-:W-:Y:S02]  /*2500*/  F2FP.F16.E4M3.UNPACK_B R12, R12 ;  /* 0x0000000cff0c723e */ /* 0x000fe400020006ff */
[----:B------:R-:W-:Y:S02]  /*2510*/  F2FP.F16.E4M3.UNPACK_B R13, R13 ;  /* 0x0000000dff0d723e */ /* 0x000fe400020006ff */
[----:B------:R-:W-:Y:S02]  /*2520*/  SEL R22, R12, R19, !P1 ;  /* 0x000000130c167207 */ /* 0x000fe40004800000 */
[----:B------:R-:W-:Y:S02]  /*2530*/  SEL R92, R19, R12, !P1 ;  /* 0x0000000c135c7207 */ /* 0x000fe40004800000 */
[----:B------:R-:W-:-:S02]  /*2540*/  SEL R26, R13, R16, !P1 ;  /* 0x000000100d1a7207 */ /* 0x000fc40004800000 */
[----:B------:R-:W-:Y:S01]  /*2550*/  SEL R90, R16, R13, !P1 ;  /* 0x0000000d105a7207 */ /* 0x000fe20004800000 */
[----:B------:R-:W-:Y:S01]  /*2560*/  BAR.SYNC.DEFER_BLOCKING 0x0 ;  /* 0x0000000000007b1d */ /* 0x000fe20000010000 */
[----:B0-----:R-:W-:Y:S02]  /*2570*/  F2FP.SATFINITE.E4M3.F32.PACK_AB_MERGE_C R14, R75, R74, RZ ;  /* 0x0000004a4b0e723e */ /* 0x001fe400048070ff */
[----:B-1----:R-:W-:Y:S02]  /*2580*/  F2FP.SATFINITE.E4M3.F32.PACK_AB_MERGE_C R12, R72, R69, RZ ;  /* 0x00000045480c723e */ /* 0x002fe400048070ff */
[----:B--2---:R-:W-:Y:S02]  /*2590*/  F2FP.SATFINITE.E4M3.F32.PACK_AB_MERGE_C R13, R78, R77, RZ ;  /* 0x0000004d4e0d723e */ /* 0x004fe400048070ff */
[----:B---3--:R-:W-:Y:S02]  /*25a0*/  F2FP.SATFINITE.E4M3.F32.PACK_AB_MERGE_C R15, R80, R81, RZ ;  /* 0x00000051500f723e */ /* 0x008fe400048070ff */
[----:B------:R-:W-:-:S02]  /*25b0*/  F2FP.F16.E4M3.UNPACK_B R21, R14 ;  /* 0x0000000eff15723e */ /* 0x000fc400020006ff */
[----:B------:R-:W-:Y:S02]  /*25c0*/  F2FP.F16.E4M3.UNPACK_B R20, R12 ;  /* 0x0000000cff14723e */ /* 0x000fe400020006ff */
[----:B------:R-:W-:Y:S02]  /*25d0*/  F2FP.F16.E4M3.UNPACK_B R14, R13 ;  /* 0x0000000dff0e723e */ /* 0x000fe400020006ff */
[----:B------:R-:W-:Y:S01]  /*25e0*/  F2FP.F16.E4M3.UNPACK_B R15, R15 ;  /* 0x0000000fff0f723e */ /* 0x000fe200020006ff */
[----:B------:R-:W0:Y:S01]  /*25f0*/  LDSM.16.M88.4 R16, [R108+0x8000] ;  /* 0x008000006c10783b */ /* 0x000e220000000200 */
[----:B------:R-:W-:Y:S01]  /*2600*/  FADD R12, -R68, R115 ;  /* 0x00000073440c7221 */ /* 0x000fe20000000100 */
[----:B------:R-:W-:Y:S01]  /*2610*/  SEL R32, R20, R21, !P1 ;  /* 0x0000001514207207 */ /* 0x000fe20004800000 */
[----:B------:R-:W-:Y:S01]  /*2620*/  FADD R13, -R73, R114 ;  /* 0x00000072490d7221 */ /* 0x000fe20000000100 */
[----:B------:R-:W-:Y:S02]  /*2630*/  SEL R88, R21, R20, !P1 ;  /* 0x0000001415587207 */ /* 0x000fe40004800000 */
[----:B------:R-:W-:-:S02]  /*2640*/  SEL R86, R15, R14, !P1 ;  /* 0x0000000e0f567207 */ /* 0x000fc40004800000 */
[----:B------:R-:W-:Y:S01]  /*2650*/  SEL R20, R14, R15, !P1 ;  /* 0x0000000f0e147207 */ /* 0x000fe20004800000 */
[----:B------:R-:W-:Y:S01]  /*2660*/  FMUL R82, R12, 1.4426950216293334961 ;  /* 0x3fb8aa3b0c527820 */ /* 0x000fe20000400000 */
[----:B------:R-:W-:Y:S01]  /*2670*/  FMUL R83, R13, 1.4426950216293334961 ;  /* 0x3fb8aa3b0d537820 */ /* 0x000fe20000400000 */
[----:B------:R-:W-:Y:S04]  /*2680*/  SHFL.IDX PT, R93, R22, R107, 0x1f ;  /* 0x00001f6b165d7589 */ /* 0x000fe800000e0000 */
[----:B------:R-:W1:Y:S04]  /*2690*/  SHFL.IDX PT, R92, R92, R105, 0x1f ;  /* 0x00001f695c5c7589 */ /* 0x000e6800000e0000 */
[----:B------:R-:W-:Y:S04]  /*26a0*/  SHFL.IDX PT, R91, R26, R107, 0x1f ;  /* 0x00001f6b1a5b7589 */ /* 0x000fe800000e0000 */
[----:B------:R-:W2:Y:S04]  /*26b0*/  SHFL.IDX PT, R90, R90, R105, 0x1f ;  /* 0x00001f695a5a7589 */ /* 0x000ea800000e0000 */
[----:B------:R1:W-:Y:S04]  /*26c0*/  SHFL.IDX PT, R89, R32, R107, 0x1f ;  /* 0x00001f6b20597589 */ /* 0x0003e800000e0000 */
[----:B------:R-:W3:Y:S04]  /*26d0*/  SHFL.IDX PT, R88, R88, R105, 0x1f ;  /* 0x00001f6958587589 */ /* 0x000ee800000e0000 */
[----:B------:R-:W-:Y:S04]  /*26e0*/  SHFL.IDX PT, R87, R20, R107, 0x1f ;  /* 0x00001f6b14577589 */ /* 0x000fe800000e0000 */
[----:B------:R-:W4:Y:S04]  /*26f0*/  SHFL.IDX PT, R86, R86, R105, 0x1f ;  /* 0x00001f6956567589 */ /* 0x000f2800000e0000 */
[----:B------:R-:W5:Y:S01]  /*2700*/  LDSM.16.M88.4 R12, [R108+0x8200] ;  /* 0x008200006c0c783b */ /* 0x000f620000000200 */
[----:B------:R-:W3:Y:S08]  /*2710*/  MUFU.EX2 R82, R82 ;  /* 0x0000005200527308 */ /* 0x000ef00000000800 */
[----:B------:R-:W4:Y:S01]  /*2720*/  MUFU.EX2 R83, R83 ;  /* 0x0000005300537308 */ /* 0x000f220000000800 */
[----:B0-----:R-:W-:Y:S01]  /*2730*/  F2FP.F16.E4M3.UNPACK_B R24, R16 ;  /* 0x00000010ff18723e */ /* 0x001fe200020006ff */
[----:B------:R-:W0:Y:S01]  /*2740*/  LDSM.16.M88.4 R20, [R108+0x8400] ;  /* 0x008400006c14783b */ /* 0x000e220000000200 */
[----:B------:R-:W-:-:S02]  /*2750*/  F2FP.F16.E4M3.UNPACK_B R25, R17 ;  /* 0x00000011ff19723e */ /* 0x000fc400020006ff */
[----:B-1----:R-:W-:Y:S02]  /*2760*/  SEL R32, R93, R92, !P0 ;  /* 0x0000005c5d207207 */ /* 0x002fe40004000000 */
[----:B--2---:R-:W-:Y:S01]  /*2770*/  SEL R33, R91, R90, !P0 ;  /* 0x0000005a5b217207 */ /* 0x004fe20004000000 */
[C---:B---3--:R-:W-:Y:S01]  /*2780*/  FMUL R28, R82.reuse, R28 ;  /* 0x0000001c521c7220 */ /* 0x048fe20000400000 */
[C---:B------:R-:W-:Y:S01]  /*2790*/  FMUL R29, R82.reuse, R29 ;  /* 0x0000001d521d7220 */ /* 0x040fe20000400000 */
[----:B------:R-:W-:Y:S02]  /*27a0*/  SEL R34, R89, R88, !P0 ;  /* 0x0000005859227207 */ /* 0x000fe40004000000 */
[----:B----4-:R-:W-:Y:S01]  /*27b0*/  SEL R35, R87, R86, !P0 ;  /* 0x0000005657237207 */ /* 0x010fe20004000000 */
[C---:B------:R-:W-:Y:S01]  /*27c0*/  FMUL R30, R83.reuse, R30 ;  /* 0x0000001e531e7220 */ /* 0x040fe20000400000 */
[C---:B------:R-:W-:Y:S01]  /*27d0*/  FMUL R31, R83.reuse, R31 ;  /* 0x0000001f531f7220 */ /* 0x040fe20000400000 */
[C---:B------:R-:W-:Y:S01]  /*27e0*/  FMUL R56, R82.reuse, R56 ;  /* 0x0000003852387220 */ /* 0x040fe20000400000 */
[----:B------:R-:W-:Y:S01]  /*27f0*/  FMUL R57, R82, R57 ;  /* 0x0000003952397220 */ /* 0x000fe20000400000 */
[C---:B------:R-:W-:Y:S01]  /*2800*/  FMUL R58, R83.reuse, R58 ;  /* 0x0000003a533a7220 */ /* 0x040fe20000400000 */
[----:B------:R-:W-:-:S03]  /*2810*/  FMUL R59, R83, R59 ;  /* 0x0000003b533b7220 */ /* 0x000fc60000400000 */
[----:B------:R-:W-:Y:S01]  /*2820*/  HMMA.16816.F32 R28, R32, R24, R28 ;  /* 0x00000018201c723c */ /* 0x000fe2000000181c */
[----:B------:R-:W-:Y:S02]  /*2830*/  F2FP.F16.E4M3.UNPACK_B R24, R18 ;  /* 0x00000012ff18723e */ /* 0x000fe400020006ff */
[----:B------:R-:W-:Y:S01]  /*2840*/  F2FP.F16.E4M3.UNPACK_B R25, R19 ;  /* 0x00000013ff19723e */ /* 0x000fe200020006ff */
[C---:B------:R-:W-:Y:S01]  /*2850*/  FMUL R36, R82.reuse, R36 ;  /* 0x0000002452247220 */ /* 0x040fe20000400000 */
[----:B------:R-:W-:Y:S01]  /*2860*/  FMUL R37, R82, R37 ;  /* 0x0000002552257220 */ /* 0x000fe20000400000 */
[C---:B------:R-:W-:Y:S01]  /*2870*/  FMUL R38, R83.reuse, R38 ;  /* 0x0000002653267220 */ /* 0x040fe20000400000 */
[----:B------:R-:W-:-:S03]  /*2880*/  FMUL R39, R83, R39 ;  /* 0x0000002753277220 */ /* 0x000fc60000400000 */
[----:B------:R-:W-:Y:S01]  /*2890*/  HMMA.16816.F32 R56, R32, R24, R56 ;  /* 0x000000182038723c */ /* 0x000fe20000001838 */
[----:B-----5:R-:W-:Y:S02]  /*28a0*/  F2FP.F16.E4M3.UNPACK_B R24, R12 ;  /* 0x0000000cff18723e */ /* 0x020fe400020006ff */
[----:B------:R-:W-:-:S07]  /*28b0*/  F2FP.F16.E4M3.UNPACK_B R25, R13 ;  /* 0x0000000dff19723e */ /* 0x000fce00020006ff */
[----:B------:R-:W-:Y:S01]  /*28c0*/  HMMA.16816.F32 R36, R32, R24, R36 ;  /* 0x000000182024723c */ /* 0x000fe20000001824 */
[----:B------:R-:W1:Y:S01]  /*28d0*/  LDSM.16.M88.4 R24, [R108+0x8600] ;  /* 0x008600006c18783b */ /* 0x000e620000000200 */
[----:B------:R-:W-:Y:S01]  /*28e0*/  F2FP.F16.E4M3.UNPACK_B R64, R14 ;  /* 0x0000000eff40723e */ /* 0x000fe200020006ff */
[C---:B------:R-:W-:Y:S01]  /*28f0*/  FMUL R60, R82.reuse, R60 ;  /* 0x0000003c523c7220 */ /* 0x040fe20000400000 */
[----:B------:R-:W-:Y:S01]  /*2900*/  F2FP.F16.E4M3.UNPACK_B R65, R15 ;  /* 0x0000000fff41723e */ /* 0x000fe200020006ff */
[C---:B------:R-:W-:Y:S01]  /*2910*/  FMUL R61, R82.reuse, R61 ;  /* 0x0000003d523d7220 */ /* 0x040fe20000400000 */
[C---:B------:R-:W-:Y:S01]  /*2920*/  FMUL R62, R83.reuse, R62 ;  /* 0x0000003e533e7220 */ /* 0x040fe20000400000 */
[C---:B------:R-:W-:Y:S01]  /*2930*/  FMUL R63, R83.reuse, R63 ;  /* 0x0000003f533f7220 */ /* 0x040fe20000400000 */
[C---:B------:R-:W-:Y:S01]  /*2940*/  FMUL R44, R82.reuse, R44 ;  /* 0x0000002c522c7220 */ /* 0x040fe20000400000 */
[----:B------:R-:W-:Y:S01]  /*2950*/  FMUL R45, R82, R45 ;  /* 0x0000002d522d7220 */ /* 0x000fe20000400000 */
[C---:B------:R-:W-:Y:S01]  /*2960*/  FMUL R46, R83.reuse, R46 ;  /* 0x0000002e532e7220 */ /* 0x040fe20000400000 */
[----:B------:R-:W-:-:S03]  /*2970*/  FMUL R47, R83, R47 ;  /* 0x0000002f532f7220 */ /* 0x000fc60000400000 */
[C---:B------:R-:W-:Y:S01]  /*2980*/  HMMA.16816.F32 R60, R32.reuse, R64, R60 ;  /* 0x00000040203c723c */ /* 0x040fe2000000183c */
[----:B0-----:R-:W-:Y:S02]  /*2990*/  F2FP.F16.E4M3.UNPACK_B R64, R20 ;  /* 0x00000014ff40723e */ /* 0x001fe400020006ff */
[----:B------:R-:W-:Y:S01]  /*29a0*/  F2FP.F16.E4M3.UNPACK_B R65, R21 ;  /* 0x00000015ff41723e */ /* 0x000fe200020006ff */
[----:B------:R-:W-:Y:S01]  /*29b0*/  FADD R71, R70, R71 ;  /* 0x0000004746477221 */ /* 0x000fe20000000000 */
[----:B------:R-:W-:Y:S01]  /*29c0*/  FADD R94, R66, R67 ;  /* 0x00000043425e7221 */ /* 0x000fe20000000000 */
[C---:B------:R-:W-:Y:S01]  /*29d0*/  FMUL R48, R82.reuse, R48 ;  /* 0x0000003052307220 */ /* 0x040fe20000400000 */
[----:B------:R-:W-:Y:S01]  /*29e0*/  FMUL R49, R82, R49 ;  /* 0x0000003152317220 */ /* 0x000fe20000400000 */
[C---:B------:R-:W-:Y:S01]  /*29f0*/  FMUL R50, R83.reuse, R50 ;  /* 0x0000003253327220 */ /* 0x040fe20000400000 */
[----:B------:R-:W-:Y:S01]  /*2a00*/  FMUL R51, R83, R51 ;  /* 0x0000003353337220 */ /* 0x000fe20000400000 */
[----:B------:R-:W-:Y:S01]  /*2a10*/  HMMA.16816.F32 R44, R32, R64, R44 ;  /* 0x00000040202c723c */ /* 0x000fe2000000182c */
[----:B------:R-:W-:Y:S01]  /*2a20*/  F2FP.F16.E4M3.UNPACK_B R64, R22 ;  /* 0x00000016ff40723e */ /* 0x000fe200020006ff */
[----:B------:R-:W-:Y:S01]  /*2a30*/  FADD R84, R84, R71 ;  /* 0x0000004754547221 */ /* 0x000fe20000000000 */
[----:B------:R-:W-:Y:S01]  /*2a40*/  F2FP.F16.E4M3.UNPACK_B R65, R23 ;  /* 0x00000017ff41723e */ /* 0x000fe200020006ff */
[----:B------:R-:W-:-:S02]  /*2a50*/  FADD R85, R85, R94 ;  /* 0x0000005e55557221 */ /* 0x000fc40000000000 */
[----:B------:R-:W-:Y:S02]  /*2a60*/  FADD R84, R79, R84 ;  /* 0x000000544f547221 */ /* 0x000fe40000000000 */
[----:B------:R-:W-:Y:S01]  /*2a70*/  FADD R76, R76, R85 ;  /* 0x000000554c4c7221 */ /* 0x000fe20000000000 */
[C---:B------:R-:W-:Y:S01]  /*2a80*/  FMUL R52, R82.reuse, R52 ;  /* 0x0000003452347220 */ /* 0x040fe20000400000 */
[----:B------:R-:W-:Y:S01]  /*2a90*/  HMMA.16816.F32 R48, R32, R64, R48 ;  /* 0x000000402030723c */ /* 0x000fe20000001830 */
[----:B------:R-:W-:Y:S01]  /*2aa0*/  FMUL R53, R82, R53 ;  /* 0x0000003552357220 */ /* 0x000fe20000400000 */
[C---:B------:R-:W-:Y:S01]  /*2ab0*/  FMUL R54, R83.reuse, R54 ;  /* 0x0000003653367220 */ /* 0x040fe20000400000 */
[----:B------:R-:W-:Y:S01]  /*2ac0*/  FMUL R55, R83, R55 ;  /* 0x0000003753377220 */ /* 0x000fe20000400000 */
[----:B------:R-:W-:Y:S01]  /*2ad0*/  FADD R69, R69, R84 ;  /* 0x0000005445457221 */ /* 0x000fe20000000000 */
[----:B------:R-:W-:Y:S01]  /*2ae0*/  FADD R77, R77, R76 ;  /* 0x0000004c4d4d7221 */ /* 0x000fe20000000000 */
[----:B-1----:R-:W-:-:S02]  /*2af0*/  F2FP.F16.E4M3.UNPACK_B R64, R24 ;  /* 0x00000018ff40723e */ /* 0x002fc400020006ff */
[----:B------:R-:W-:Y:S01]  /*2b00*/  F2FP.F16.E4M3.UNPACK_B R65, R25 ;  /* 0x00000019ff41723e */ /* 0x000fe200020006ff */
[----:B------:R-:W-:Y:S01]  /*2b10*/  FADD R69, R72, R69 ;  /* 0x0000004548457221 */ /* 0x000fe20000000000 */
[----:B------:R-:W-:Y:S01]  /*2b20*/  FADD R78, R78, R77 ;  /* 0x0000004d4e4e7221 */ /* 0x000fe20000000000 */
[C---:B------:R-:W-:Y:S01]  /*2b30*/  FMUL R66, R83.reuse, R42 ;  /* 0x0000002a53427220 */ /* 0x040fe20000400000 */
[----:B------:R-:W-:Y:S01]  /*2b40*/  FMUL R67, R83, R43 ;  /* 0x0000002b53437220 */ /* 0x000fe20000400000 */
[----:B------:R-:W-:Y:S02]  /*2b50*/  FADD R74, R74, R69 ;  /* 0x000000454a4a7221 */ /* 0x000fe40000000000 */
[----:B------:R-:W-:Y:S01]  /*2b60*/  HMMA.16816.F32 R52, R32, R64, R52 ;  /* 0x000000402034723c */ /* 0x000fe20000001834 */
[C---:B------:R-:W-:Y:S01]  /*2b70*/  FMUL R64, R82.reuse, R40 ;  /* 0x0000002852407220 */ /* 0x040fe20000400000 */
[----:B------:R-:W-:Y:S01]  /*2b80*/  FMUL R65, R82, R41 ;  /* 0x0000002952417220 */ /* 0x000fe20000400000 */
[----:B------:R-:W-:Y:S01]  /*2b90*/  SEL R40, R92, R93, !P0 ;  /* 0x0000005d5c287207 */ /* 0x000fe20004000000 */
[----:B------:R-:W-:Y:S01]  /*2ba0*/  FADD R81, R81, R78 ;  /* 0x0000004e51517221 */ /* 0x000fe20000000000 */
[----:B------:R-:W-:-:S02]  /*2bb0*/  SEL R41, R90, R91, !P0 ;  /* 0x0000005b5a297207 */ /* 0x000fc40004000000 */
[----:B------:R-:W-:Y:S02]  /*2bc0*/  SEL R42, R88, R89, !P0 ;  /* 0x00000059582a7207 */ /* 0x000fe40004000000 */
[----:B------:R-:W-:Y:S02]  /*2bd0*/  SEL R43, R86, R87, !P0 ;  /* 0x00000057562b7207 */ /* 0x000fe40004000000 */
[----:B------:R-:W-:Y:S02]  /*2be0*/  F2FP.F16.E4M3.UNPACK_B R16, R16.H1 ;  /* 0x00000010ff10723e */ /* 0x000fe400030006ff */
[----:B------:R-:W-:Y:S01]  /*2bf0*/  F2FP.F16.E4M3.UNPACK_B R17, R17.H1 ;  /* 0x00000011ff11723e */ /* 0x000fe200030006ff */
[----:B------:R-:W-:Y:S01]  /*2c00*/  FADD R74, R75, R74 ;  /* 0x0000004a4b4a7221 */ /* 0x000fe20000000000 */
[----:B------:R-:W-:-:S05]  /*2c10*/  FADD R81, R80, R81 ;  /* 0x0000005150517221 */ /* 0x000fca0000000000 */
[----:B------:R-:W-:Y:S01]  /*2c20*/  HMMA.16816.F32 R28, R40, R16, R28 ;  /* 0x00000010281c723c */ /* 0x000fe2000000181c */
[----:B------:R-:W0:Y:S04]  /*2c30*/  SHFL.BFLY PT, R17, R74, 0x2, 0x1f ;  /* 0x0c401f004a117f89 */ /* 0x000e2800000e0000 */
[----:B------:R-:W1:Y:S01]  /*2c40*/  SHFL.BFLY PT, R16, R81, 0x2, 0x1f ;  /* 0x0c401f0051107f89 */ /* 0x000e6200000e0000 */
[----:B------:R-:W-:Y:S02]  /*2c50*/  F2FP.F16.E4M3.UNPACK_B R70, R26 ;  /* 0x0000001aff46723e */ /* 0x000fe400020006ff */
[----:B------:R-:W-:Y:S02]  /*2c60*/  F2FP.F16.E4M3.UNPACK_B R71, R27 ;  /* 0x0000001bff47723e */ /* 0x000fe400020006ff */
[----:B------:R-:W-:-:S02]  /*2c70*/  F2FP.F16.E4M3.UNPACK_B R12, R12.H1 ;  /* 0x0000000cff0c723e */ /* 0x000fc400030006ff */
[----:B------:R-:W-:-:S03]  /*2c80*/  F2FP.F16.E4M3.UNPACK_B R13, R13.H1 ;  /* 0x0000000dff0d723e */ /* 0x000fc600030006ff */
[----:B------:R-:W-:Y:S01]  /*2c90*/  HMMA.16816.F32 R32, R32, R70, R64 ;  /* 0x000000462020723c */ /* 0x000fe20000001840 */
[----:B------:R-:W-:Y:S02]  /*2ca0*/  F2FP.F16.E4M3.UNPACK_B R14, R14.H1 ;  /* 0x0000000eff0e723e */ /* 0x000fe400030006ff */
[----:B------:R-:W-:Y:S01]  /*2cb0*/  F2FP.F16.E4M3.UNPACK_B R15, R15.H1 ;  /* 0x0000000fff0f723e */ /* 0x000fe200030006ff */
[----:B0-----:R-:W-:-:S04]  /*2cc0*/  FADD R17, R74, R17 ;  /* 0x000000114a117221 */ /* 0x001fc80000000000 */
[----:B------:R-:W-:Y:S01]  /*2cd0*/  HMMA.16816.F32 R36, R40, R12, R36 ;  /* 0x0000000c2824723c */ /* 0x000fe20000001824 */
[----:B-1----:R-:W-:Y:S01]  /*2ce0*/  FADD R16, R81, R16 ;  /* 0x0000001051107221 */ /* 0x002fe20000000000 */
[----:B------:R-:W0:Y:S01]  /*2cf0*/  SHFL.BFLY PT, R12, R17, 0x1, 0x1f ;  /* 0x0c201f00110c7f89 */ /* 0x000e2200000e0000 */
[----:B------:R-:W-:-:S05]  /*2d00*/  F2FP.F16.E4M3.UNPACK_B R18, R18.H1 ;  /* 0x00000012ff12723e */ /* 0x000fca00030006ff */
[----:B------:R-:W-:Y:S01]  /*2d10*/  HMMA.16816.F32 R60, R40, R14, R60 ;  /* 0x0000000e283c723c */ /* 0x000fe2000000183c */
[----:B------:R-:W1:Y:S01]  /*2d20*/  SHFL.BFLY PT, R15, R16, 0x1, 0x1f ;  /* 0x0c201f00100f7f89 */ /* 0x000e6200000e0000 */
[----:B------:R-:W-:Y:S02]  /*2d30*/  F2FP.F16.E4M3.UNPACK_B R19, R19.H1 ;  /* 0x00000013ff13723e */ /* 0x000fe400030006ff */
[----:B------:R-:W-:Y:S02]  /*2d40*/  F2FP.F16.E4M3.UNPACK_B R20, R20.H1 ;  /* 0x00000014ff14723e */ /* 0x000fe400030006ff */
[----:B------:R-:W-:Y:S02]  /*2d50*/  F2FP.F16.E4M3.UNPACK_B R21, R21.H1 ;  /* 0x00000015ff15723e */ /* 0x000fe400030006ff */
[----:B------:R-:W-:Y:S02]  /*2d60*/  F2FP.F16.E4M3.UNPACK_B R22, R22.H1 ;  /* 0x00000016ff16723e */ /* 0x000fe400030006ff */
[----:B------:R-:W-:-:S02]  /*2d70*/  F2FP.F16.E4M3.UNPACK_B R23, R23.H1 ;  /* 0x00000017ff17723e */ /* 0x000fc400030006ff */
[----:B------:R-:W-:Y:S02]  /*2d80*/  F2FP.F16.E4M3.UNPACK_B R24, R24.H1 ;  /* 0x00000018ff18723e */ /* 0x000fe400030006ff */
[----:B------:R-:W-:Y:S02]  /*2d90*/  F2FP.F16.E4M3.UNPACK_B R25, R25.H1 ;  /* 0x00000019ff19723e */ /* 0x000fe400030006ff */
[----:B------:R-:W-:Y:S02]  /*2da0*/  F2FP.F16.E4M3.UNPACK_B R26, R26.H1 ;  /* 0x0000001aff1a723e */ /* 0x000fe400030006ff */
[----:B------:R-:W-:Y:S01]  /*2db0*/  F2FP.F16.E4M3.UNPACK_B R27, R27.H1 ;  /* 0x0000001bff1b723e */ /* 0x000fe200030006ff */
[----:B------:R-:W-:Y:S01]  /*2dc0*/  HMMA.16816.F32 R56, R40, R18, R56 ;  /* 0x000000122838723c */ /* 0x000fe20000001838 */
[----:B------:R-:W-:-:S07]  /*2dd0*/  UIADD3 UR5, UPT, UPT, UR5, 0x20, URZ ;  /* 0x0000002005057890 */ /* 0x000fce000fffe0ff */
[C---:B------:R-:W-:Y:S08]  /*2de0*/  HMMA.16816.F32 R44, R40.reuse, R20, R44 ;  /* 0x00000014282c723c */ /* 0x040ff0000000182c */
[C---:B------:R-:W-:Y:S08]  /*2df0*/  HMMA.16816.F32 R48, R40.reuse, R22, R48 ;  /* 0x000000162830723c */ /* 0x040ff00000001830 */
[----:B------:R-:W-:Y:S01]  /*2e00*/  HMMA.16816.F32 R52, R40, R24, R52 ;  /* 0x000000182834723c */ /* 0x000fe20000001834 */
[----:B------:R-:W-:-:S07]  /*2e10*/  UISETP.GE.AND UP0, UPT, UR5, UR12, UPT ;  /* 0x0000000c0500728c */ /* 0x000fce000bf06270 */
[----:B------:R-:W-:Y:S01]  /*2e20*/  HMMA.16816.F32 R40, R40, R26, R32 ;  /* 0x0000001a2828723c */ /* 0x000fe20000001820 */
[----:B0-----:R-:W-:Y:S01]  /*2e30*/  FADD R13, R17, R12 ;  /* 0x0000000c110d7221 */ /* 0x001fe20000000000 */
[----:B-1----:R-:W-:Y:S01]  /*2e40*/  FADD R12, R16, R15 ;  /* 0x0000000f100c7221 */ /* 0x002fe20000000000 */
[----:B------:R-:W-:Y:S02]  /*2e50*/  IMAD R106, R11, 0x20, R106 ;  /* 0x000000200b6a7824 */ /* 0x000fe400078e026a */
[----:B------:R-:W-:Y:S01]  /*2e60*/  FFMA R113, R82, R113, R13 ;  /* 0x0000007152717223 */ /* 0x000fe2000000000d */
[----:B------:R-:W-:Y:S01]  /*2e70*/  FFMA R112, R83, R112, R12 ;  /* 0x0000007053707223 */ /* 0x000fe2000000000c */
[----:B------:R-:W-:Y:S02]  /*2e80*/  IMAD.MOV.U32 R115, RZ, RZ, R68 ;  /* 0x000000ffff737224 */ /* 0x000fe400078e0044 */
[----:B------:R-:W-:Y:S01]  /*2e90*/  IMAD.MOV.U32 R114, RZ, RZ, R73 ;  /* 0x000000ffff727224 */ /* 0x000fe200078e0049 */
[----:B------:R-:W-:Y:S01]  /*2ea0*/  ULEA UR4, UR9, UR4, 0x5 ;  /* 0x0000000409047291 */ /* 0x000fe2000f8e28ff */
[----:B------:R-:W-:Y:S11]  /*2eb0*/  BRA.U !UP0, `(.L_x_1) ;  /* 0xffffffe908447547 */ /* 0x000ff6000b83ffff */
.L_x_0:
[----:B------:R-:W0:Y:S01]  /*2ec0*/  S2R R3, SR_TID.X ;  /* 0x0000000000037919 */ /* 0x000e220000002100 */
[C---:B------:R-:W-:Y:S01]  /*2ed0*/  FMUL R9, R113.reuse, 8388608 ;  /* 0x4b00000071097820 */ /* 0x040fe20000400000 */
[----:B------:R-:W-:Y:S01]  /*2ee0*/  FSETP.GEU.AND P1, PT, R113, 1.175494350822287508e-38, PT ;  /* 0x008000007100780b */ /* 0x000fe20003f2e000 */
[C---:B------:R-:W-:Y:S01]  /*2ef0*/  FMUL R10, R112.reuse, 8388608 ;  /* 0x4b000000700a7820 */ /* 0x040fe20000400000 */
[C---:B------:R-:W-:Y:S01]  /*2f00*/  FSETP.GEU.AND P2, PT, R112.reuse, 1.175494350822287508e-38, PT ;  /* 0x008000007000780b */ /* 0x040fe20003f4e000 */
[----:B------:R-:W-:Y:S01]  /*2f10*/  IMAD.MOV.U32 R17, RZ, RZ, R40 ;  /* 0x000000ffff117224 */ /* 0x000fe200078e0028 */
[----:B------:R-:W-:Y:S01]  /*2f20*/  FSETP.GT.AND P0, PT, |R112|, 8.50705917302346158658e+37, PT ;  /* 0x7e8000007000780b */ /* 0x000fe20003f04200 */
[----:B------:R-:W-:Y:S01]  /*2f30*/  BAR.SYNC.DEFER_BLOCKING 0x0 ;  /* 0x0000000000007b1d */ /* 0x000fe20000010000 */
[----:B------:R-:W-:Y:S02]  /*2f40*/  FSEL R9, R9, R113, !P1 ;  /* 0x0000007109097208 */ /* 0x000fe40004800000 */
[----:B------:R-:W-:-:S02]  /*2f50*/  FSEL R10, R10, R112, !P2 ;  /* 0x000000700a0a7208 */ /* 0x000fc40005000000 */
[----:B------:R-:W-:Y:S01]  /*2f60*/  FSEL R12, RZ, -23, P2 ;  /* 0xc1b80000ff0c7808 */ /* 0x000fe20001000000 */
[----:B------:R-:W1:Y:S01]  /*2f70*/  LDCU.64 UR4, c[0x0][0x3e0] ;  /* 0x00007c00ff0477ac */ /* 0x000e620008000a00 */
[C---:B------:R-:W-:Y:S02]  /*2f80*/  FSETP.GEU.AND P2, PT, |R112|.reuse, 1.175494350822287508e-38, PT ;  /* 0x008000007000780b */ /* 0x040fe40003f4e200 */
[----:B------:R-:W-:Y:S02]  /*2f90*/  FSEL R11, RZ, -23, P1 ;  /* 0xc1b80000ff0b7808 */ /* 0x000fe40000800000 */
[----:B------:R-:W-:Y:S01]  /*2fa0*/  FSETP.GT.AND P1, PT, |R113|, 8.50705917302346158658e+37, PT ;  /* 0x7e8000007100780b */ /* 0x000fe20003f24200 */
[----:B------:R-:W-:Y:S01]  /*2fb0*/  @P0 FMUL R112, R112, 0.25 ;  /* 0x3e80000070700820 */ /* 0x000fe20000400000 */
[----:B------:R-:W-:Y:S01]  /*2fc0*/  @P0 FMUL R43, R43, 0.25 ;  /* 0x3e8000002b2b0820 */ /* 0x000fe20000400000 */
[----:B------:R-:W-:Y:S01]  /*2fd0*/  @P0 FMUL R42, R42, 0.25 ;  /* 0x3e8000002a2a0820 */ /* 0x000fe20000400000 */
[----:B------:R-:W-:Y:S01]  /*2fe0*/  @P0 FMUL R55, R55, 0.25 ;  /* 0x3e80000037370820 */ /* 0x000fe20000400000 */
[----:B------:R-:W-:Y:S01]  /*2ff0*/  @P0 FMUL R54, R54, 0.25 ;  /* 0x3e80000036360820 */ /* 0x000fe20000400000 */
[----:B------:R-:W-:Y:S01]  /*3000*/  @P0 FMUL R51, R51, 0.25 ;  /* 0x3e80000033330820 */ /* 0x000fe20000400000 */
[----:B------:R-:W-:Y:S01]  /*3010*/  @P0 FMUL R50, R50, 0.25 ;  /* 0x3e80000032320820 */ /* 0x000fe20000400000 */
[----:B------:R-:W-:Y:S01]  /*3020*/  @P0 FMUL R47, R47, 0.25 ;  /* 0x3e8000002f2f0820 */ /* 0x000fe20000400000 */
[----:B------:R-:W-:Y:S01]  /*3030*/  @!P2 FMUL R112, R112, 16777216 ;  /* 0x4b8000007070a820 */ /* 0x000fe20000400000 */
[----:B------:R-:W-:Y:S01]  /*3040*/  @P0 FMUL R46, R46, 0.25 ;  /* 0x3e8000002e2e0820 */ /* 0x000fe20000400000 */
[----:B------:R-:W-:Y:S01]  /*3050*/  @P0 FMUL R63, R63, 0.25 ;  /* 0x3e8000003f3f0820 */ /* 0x000fe20000400000 */
[----:B------:R-:W-:Y:S01]  /*3060*/  @P0 FMUL R62, R62, 0.25 ;  /* 0x3e8000003e3e0820 */ /* 0x000fe20000400000 */
[----:B------:R-:W-:Y:S01]  /*3070*/  @P0 FMUL R39, R39, 0.25 ;  /* 0x3e80000027270820 */ /* 0x000fe20000400000 */
[C---:B0-----:R-:W-:Y:S01]  /*3080*/  LOP3.LUT R4, R3.reuse, 0x7, RZ, 0xc0, !PT ;  /* 0x0000000703047812 */ /* 0x041fe200078ec0ff */
[----:B------:R-:W-:-:S02]  /*3090*/  IMAD.SHL.U32 R5, R3, 0x4, RZ ;  /* 0x0000000403057824 */ /* 0x000fc400078e00ff */
[----:B------:R-:W-:Y:S01]  /*30a0*/  @P0 FMUL R38, R38, 0.25 ;  /* 0x3e80000026260820 */ /* 0x000fe20000400000 */
[----:B------:R-:W-:Y:S01]  /*30b0*/  @P0 FMUL R59, R59, 0.25 ;  /* 0x3e8000003b3b0820 */ /* 0x000fe20000400000 */
[----:B------:R-:W-:Y:S01]  /*30c0*/  LEA R7, R4, UR6, 0x4 ;  /* 0x0000000604077c11 */ /* 0x000fe2000f8e20ff */
[----:B------:R-:W-:Y:S01]  /*30d0*/  @P0 FMUL R58, R58, 0.25 ;  /* 0x3e8000003a3a0820 */ /* 0x000fe20000400000 */
[----:B------:R-:W-:Y:S01]  /*30e0*/  LOP3.LUT R5, R5, 0x3c0, RZ, 0xc0, !PT ;  /* 0x000003c005057812 */ /* 0x000fe200078ec0ff */
[----:B------:R-:W-:Y:S01]  /*30f0*/  @P0 FMUL R31, R31, 0.25 ;  /* 0x3e8000001f1f0820 */ /* 0x000fe20000400000 */
[----:B------:R-:W-:Y:S01]  /*3100*/  @P0 FMUL R30, R30, 0.25 ;  /* 0x3e8000001e1e0820 */ /* 0x000fe20000400000 */
[----:B------:R-:W-:Y:S01]  /*3110*/  IMAD R4, R4, -0x8, R7 ;  /* 0xfffffff804047824 */ /* 0x000fe200078e0207 */
[----:B------:R-:W-:Y:S01]  /*3120*/  FSETP.GEU.AND P0, PT, |R113|, 1.175494350822287508e-38, PT ;  /* 0x008000007100780b */ /* 0x000fe20003f0e200 */
[----:B------:R-:W-:Y:S02]  /*3130*/  IMAD.SHL.U32 R8, R3, 0x8, RZ ;  /* 0x0000000803087824 */ /* 0x000fe400078e00ff */
[----:B------:R-:W-:Y:S01]  /*3140*/  @P1 FMUL R113, R113, 0.25 ;  /* 0x3e80000071711820 */ /* 0x000fe20000400000 */
[----:B------:R-:W-:-:S02]  /*3150*/  IMAD.IADD R15, R5, 0x1, R4 ;  /* 0x00000001050f7824 */ /* 0x000fc400078e0204 */
[----:B------:R-:W-:Y:S01]  /*3160*/  @!P2 FMUL R42, R42, 16777216 ;  /* 0x4b8000002a2aa820 */ /* 0x000fe20000400000 */
[----:B------:R-:W-:Y:S01]  /*3170*/  VIADD R4, R9, 0xc0cafb0d ;  /* 0xc0cafb0d09047836 */ /* 0x000fe20000000000 */
[----:B------:R-:W-:Y:S01]  /*3180*/  LOP3.LUT R8, R8, 0xf80, RZ, 0xc0, !PT ;  /* 0x00000f8008087812 */ /* 0x000fe200078ec0ff */
[----:B------:R-:W-:Y:S02]  /*3190*/  VIADD R5, R10, 0xc0cafb0d ;  /* 0xc0cafb0d0a057836 */ /* 0x000fe40000000000 */
[----:B------:R-:W-:Y:S01]  /*31a0*/  @!P2 FMUL R39, R39, 16777216 ;  /* 0x4b8000002727a820 */ /* 0x000fe20000400000 */
[----:B------:R-:W-:Y:S01]  /*31b0*/  IMAD R13, R2, 0x200, R7 ;  /* 0x00000200020d7824 */ /* 0x000fe200078e0207 */
[----:B------:R-:W-:Y:S01]  /*31c0*/  LOP3.LUT R4, R4, 0xff800000, RZ, 0xc0, !PT ;  /* 0xff80000004047812 */ /* 0x000fe200078ec0ff */
[----:B------:R-:W-:Y:S01]  /*31d0*/  @!P2 FMUL R43, R43, 16777216 ;  /* 0x4b8000002b2ba820 */ /* 0x000fe20000400000 */
[----:B------:R-:W-:Y:S01]  /*31e0*/  LOP3.LUT R5, R5, 0xff800000, RZ, 0xc0, !PT ;  /* 0xff80000005057812 */ /* 0x000fe200078ec0ff */
[----:B------:R-:W-:Y:S01]  /*31f0*/  @!P2 FMUL R55, R55, 16777216 ;  /* 0x4b8000003737a820 */ /* 0x000fe20000400000 */
[----:B------:R-:W-:Y:S01]  /*3200*/  I2FP.F32.S32 R6, R4 ;  /* 0x0000000400067245 */ /* 0x000fe20000201400 */
[----:B------:R-:W-:Y:S01]  /*3210*/  @!P2 FMUL R54, R54, 16777216 ;  /* 0x4b8000003636a820 */ /* 0x000fe20000400000 */
[----:B------:R-:W-:Y:S01]  /*3220*/  I2FP.F32.S32 R7, R5 ;  /* 0x0000000500077245 */ /* 0x000fe20000201400 */
[----:B------:R-:W-:Y:S01]  /*3230*/  @!P2 FMUL R51, R51, 16777216 ;  /* 0x4b8000003333a820 */ /* 0x000fe20000400000 */
[----:B------:R-:W-:Y:S01]  /*3240*/  @!P2 FMUL R50, R50, 16777216 ;  /* 0x4b8000003232a820 */ /* 0x000fe20000400000 */
[----:B------:R-:W-:Y:S01]  /*3250*/  FFMA.FTZ R11, R6, 1.1920928955078125e-07, R11 ;  /* 0x34000000060b7823 */ /* 0x000fe2000001000b */
[----:B------:R-:W-:Y:S01]  /*3260*/  @!P2 FMUL R47, R47, 16777216 ;  /* 0x4b8000002f2fa820 */ /* 0x000fe20000400000 */
[----:B------:R-:W0:Y:S01]  /*3270*/  MUFU.RCP R6, R112 ;  /* 0x0000007000067308 */ /* 0x000e220000001000 */
[----:B------:R-:W-:Y:S01]  /*3280*/  @!P2 FMUL R46, R46, 16777216 ;  /* 0x4b8000002e2ea820 */ /* 0x000fe20000400000 */
        /* <DEDUP_REMOVED lines=8> */
[----:B------:R-:W-:Y:S01]  /*3310*/  FFMA.FTZ R12, R7, 1.1920928955078125e-07, R12 ;  /* 0x34000000070c7823 */ /* 0x000fe2000001000c */
[----:B------:R-:W-:-:S02]  /*3320*/  IMAD.IADD R8, R8, 0x1, R13 ;  /* 0x0000000108087824 */ /* 0x000fc400078e020d */
[----:B------:R-:W-:Y:S01]  /*3330*/  @P1 FMUL R17, R17, 0.25 ;  /* 0x3e80000011111820 */ /* 0x000fe20000400000 */
[----:B------:R-:W-:Y:S01]  /*3340*/  @P1 FMUL R41, R41, 0.25 ;  /* 0x3e80000029291820 */ /* 0x000fe20000400000 */
[----:B------:R-:W-:Y:S01]  /*3350*/  @P1 FMUL R53, R53, 0.25 ;  /* 0x3e80000035351820 */ /* 0x000fe20000400000 */
[----:B------:R-:W-:Y:S01]  /*3360*/  @P1 FMUL R52, R52, 0.25 ;  /* 0x3e80000034341820 */ /* 0x000fe20000400000 */
[----:B------:R-:W-:Y:S01]  /*3370*/  @P1 FMUL R49, R49, 0.25 ;  /* 0x3e80000031311820 */ /* 0x000fe20000400000 */
[C---:B0-----:R-:W-:Y:S01]  /*3380*/  FMUL R7, R6.reuse, R42 ;  /* 0x0000002a06077220 */ /* 0x041fe20000400000 */
[C---:B------:R-:W-:Y:S01]  /*3390*/  FMUL R33, R6.reuse, R39 ;  /* 0x0000002706217220 */ /* 0x040fe20000400000 */
        /* <DEDUP_REMOVED lines=13> */
[----:B------:R-:W-:Y:S01]  /*3470*/  FMUL R42, R6, R30 ;  /* 0x0000001e062a7220 */ /* 0x000fe20000400000 */
[----:B------:R-:W-:Y:S01]  /*3480*/  @P1 FMUL R48, R48, 0.25 ;  /* 0x3e80000030301820 */ /* 0x000fe20000400000 */
[----:B------:R-:W0:Y:S01]  /*3490*/  MUFU.RCP R6, R113 ;  /* 0x0000007100067308 */ /* 0x000e220000001000 */
        /* <DEDUP_REMOVED lines=26> */
[----:B------:R-:W-:Y:S01]  /*3640*/  LEA.HI R2, R2, R15, RZ, 0x1f ;  /* 0x0000000f02027211 */ /* 0x000fe200078ff8ff */
        /* <DEDUP_REMOVED lines=16> */
[----:B------:R-:W-:Y:S01]  /*3750*/  F2FP.SATFINITE.E4M3.F32.PACK_AB_MERGE_C R28, R29, R28, RZ ;  /* 0x0000001c1d1c723e */ /* 0x000fe200048070ff */
[----:B------:R-:W-:Y:S01]  /*3760*/  IMAD.IADD R4, R9, 0x1, -R4 ;  /* 0x0000000109047824 */ /* 0x000fe200078e0a04 */
[----:B------:R-:W-:Y:S01]  /*3770*/  F2FP.SATFINITE.E4M3.F32.PACK_AB_MERGE_C R56, R57, R56, RZ ;  /* 0x000000383938723e */ /* 0x000fe200048070ff */
[----:B------:R-:W-:Y:S01]  /*3780*/  IMAD.IADD R5, R10, 0x1, -R5 ;  /* 0x000000010a057824 */ /* 0x000fe200078e0a05 */
[----:B------:R-:W-:Y:S01]  /*3790*/  F2FP.SATFINITE.E4M3.F32.PACK_AB_MERGE_C R6, R37, R6, RZ ;  /* 0x000000062506723e */ /* 0x000fe200048070ff */
[----:B-1----:R-:W-:Y:S01]  /*37a0*/  UIMAD UR4, UR7, UR4, URZ ;  /* 0x00000004070472a4 */ /* 0x002fe2000f8e02ff */
[----:B------:R-:W-:-:S02]  /*37b0*/  LOP3.LUT R28, R28, 0xffff, RZ, 0xc0, !PT ;  /* 0x0000ffff1c1c7812 */ /* 0x000fc400078ec0ff */
[----:B------:R-:W-:Y:S02]  /*37c0*/  LOP3.LUT R41, R6, 0xffff, RZ, 0xc0, !PT ;  /* 0x0000ffff06297812 */ /* 0x000fe400078ec0ff */
[----:B------:R-:W-:Y:S02]  /*37d0*/  LOP3.LUT R37, R56, 0xffff, RZ, 0xc0, !PT ;  /* 0x0000ffff38257812 */ /* 0x000fe400078ec0ff */
[----:B------:R-:W-:Y:S02]  /*37e0*/  F2FP.SATFINITE.E4M3.F32.PACK_AB_MERGE_C R39, R39, R42, RZ ;  /* 0x0000002a2727723e */ /* 0x000fe400048070ff */
[----:B------:R-:W-:Y:S02]  /*37f0*/  F2FP.SATFINITE.E4M3.F32.PACK_AB_MERGE_C R35, R35, R40, RZ ;  /* 0x000000282323723e */ /* 0x000fe400048070ff */
[----:B------:R-:W-:Y:S02]  /*3800*/  F2FP.SATFINITE.E4M3.F32.PACK_AB_MERGE_C R33, R33, R38, RZ ;  /* 0x000000262121723e */ /* 0x000fe400048070ff */
[----:B------:R-:W-:-:S02]  /*3810*/  F2FP.SATFINITE.E4M3.F32.PACK_AB_MERGE_C R19, R19, R22, RZ ;  /* 0x000000161313723e */ /* 0x000fc400048070ff */
[----:B------:R-:W-:Y:S02]  /*3820*/  PRMT R29, R41, 0x3340, R0 ;  /* 0x00003340291d7816 */ /* 0x000fe40000000000 */
[----:B------:R-:W-:Y:S02]  /*3830*/  PRMT R6, R28, 0x3340, R37 ;  /* 0x000033401c067816 */ /* 0x000fe40000000025 */
[----:B------:R-:W-:Y:S02]  /*3840*/  F2FP.SATFINITE.E4M3.F32.PACK_AB_MERGE_C R25, R25, R30, RZ ;  /* 0x0000001e1919723e */ /* 0x000fe400048070ff */
[----:B------:R-:W-:Y:S02]  /*3850*/  F2FP.SATFINITE.E4M3.F32.PACK_AB_MERGE_C R23, R23, R26, RZ ;  /* 0x0000001a1717723e */ /* 0x000fe400048070ff */
[----:B------:R-:W-:Y:S02]  /*3860*/  F2FP.SATFINITE.E4M3.F32.PACK_AB_MERGE_C R21, R21, R24, RZ ;  /* 0x000000181515723e */ /* 0x000fe400048070ff */
[----:B------:R-:W-:-:S02]  /*3870*/  F2FP.SATFINITE.E4M3.F32.PACK_AB_MERGE_C R17, R17, R20, RZ ;  /* 0x000000141111723e */ /* 0x000fc400048070ff */
[----:B------:R-:W-:Y:S02]  /*3880*/  F2FP.SATFINITE.E4M3.F32.PACK_AB_MERGE_C R13, R13, R18, RZ ;  /* 0x000000120d0d723e */ /* 0x000fe400048070ff */
[----:B------:R-:W-:Y:S02]  /*3890*/  LOP3.LUT R39, R39, 0xffff, RZ, 0xc0, !PT ;  /* 0x0000ffff27277812 */ /* 0x000fe400078ec0ff */
[----:B------:R-:W-:Y:S02]  /*38a0*/  LOP3.LUT R22, R35, 0xffff, RZ, 0xc0, !PT ;  /* 0x0000ffff23167812 */ /* 0x000fe400078ec0ff */
[----:B------:R-:W-:Y:S02]  /*38b0*/  LOP3.LUT R33, R33, 0xffff, RZ, 0xc0, !PT ;  /* 0x0000ffff21217812 */ /* 0x000fe400078ec0ff */
[----:B------:R-:W-:Y:S02]  /*38c0*/  F2FP.SATFINITE.E4M3.F32.PACK_AB_MERGE_C R16, R16, R7, RZ ;  /* 0x000000071010723e */ /* 0x000fe400048070ff */
[----:B------:R-:W-:-:S02]  /*38d0*/  PRMT R20, R6, 0x5410, R29 ;  /* 0x0000541006147816 */ /* 0x000fc4000000001d */
[----:B------:R-:W-:Y:S02]  /*38e0*/  LOP3.LUT R25, R25, 0xffff, RZ, 0xc0, !PT ;  /* 0x0000ffff19197812 */ /* 0x000fe400078ec0ff */
[----:B------:R-:W-:Y:S02]  /*38f0*/  LOP3.LUT R35, R17, 0xffff, RZ, 0xc0, !PT ;  /* 0x0000ffff11237812 */ /* 0x000fe400078ec0ff */
[----:B------:R-:W-:Y:S02]  /*3900*/  LOP3.LUT R29, R23, 0xffff, RZ, 0xc0, !PT ;  /* 0x0000ffff171d7812 */ /* 0x000fe400078ec0ff */
[----:B------:R-:W-:Y:S02]  /*3910*/  LOP3.LUT R26, R21, 0xffff, RZ, 0xc0, !PT ;  /* 0x0000ffff151a7812 */ /* 0x000fe400078ec0ff */
[----:B------:R-:W-:Y:S02]  /*3920*/  PRMT R7, R33, 0x3340, R0 ;  /* 0x0000334021077816 */ /* 0x000fe40000000000 */
[----:B------:R-:W-:-:S02]  /*3930*/  PRMT R6, R39, 0x3340, R22 ;  /* 0x0000334027067816 */ /* 0x000fc40000000016 */
[----:B------:R-:W-:Y:S02]  /*3940*/  LOP3.LUT R43, R13, 0xffff, RZ, 0xc0, !PT ;  /* 0x0000ffff0d2b7812 */ /* 0x000fe400078ec0ff */
[----:B------:R-:W-:Y:S02]  /*3950*/  LOP3.LUT R30, R19, 0xffff, RZ, 0xc0, !PT ;  /* 0x0000ffff131e7812 */ /* 0x000fe400078ec0ff */
[----:B------:R-:W-:Y:S02]  /*3960*/  F2FP.SATFINITE.E4M3.F32.PACK_AB_MERGE_C R15, R15, R14, RZ ;  /* 0x0000000e0f0f723e */ /* 0x000fe400048070ff */
[----:B------:R-:W-:Y:S02]  /*3970*/  PRMT R14, R35, 0x3340, R0 ;  /* 0x00003340230e7816 */ /* 0x000fe40000000000 */
[----:B------:R-:W-:Y:S02]  /*3980*/  PRMT R17, R25, 0x3340, R26 ;  /* 0x0000334019117816 */ /* 0x000fe4000000001a */
[----:B------:R-:W-:-:S02]  /*3990*/  PRMT R24, R6, 0x5410, R7 ;  /* 0x0000541006187816 */ /* 0x000fc40000000007 */
[----:B------:R-:W-:Y:S02]  /*39a0*/  PRMT R19, R43, 0x3340, R0 ;  /* 0x000033402b137816 */ /* 0x000fe40000000000 */
[----:B------:R-:W-:Y:S02]  /*39b0*/  PRMT R18, R29, 0x3340, R30 ;  /* 0x000033401d127816 */ /* 0x000fe4000000001e */
[----:B------:R-:W-:Y:S02]  /*39c0*/  SHF.R.U32.HI R7, RZ, 0x8, R37 ;  /* 0x00000008ff077819 */ /* 0x000fe40000011625 */
[----:B------:R-:W-:Y:S02]  /*39d0*/  SHF.R.U32.HI R6, RZ, 0x8, R28 ;  /* 0x00000008ff067819 */ /* 0x000fe4000001161c */
[----:B------:R-:W-:Y:S02]  /*39e0*/  PRMT R17, R17, 0x5410, R14 ;  /* 0x0000541011117816 */ /* 0x000fe4000000000e */
[----:B------:R-:W-:-:S02]  /*39f0*/  PRMT R18, R18, 0x5410, R19 ;  /* 0x0000541012127816 */ /* 0x000fc40000000013 */
[----:B------:R-:W-:Y:S02]  /*3a00*/  SHF.R.U32.HI R13, RZ, 0x8, R41 ;  /* 0x00000008ff0d7819 */ /* 0x000fe40000011629 */
[----:B------:R-:W-:Y:S02]  /*3a10*/  LOP3.LUT R14, R7, 0xffff, RZ, 0xc0, !PT ;  /* 0x0000ffff070e7812 */ /* 0x000fe400078ec0ff */
[----:B------:R-:W-:Y:S02]  /*3a20*/  LOP3.LUT R19, R6, 0xffff, RZ, 0xc0, !PT ;  /* 0x0000ffff06137812 */ /* 0x000fe400078ec0ff */
[----:B------:R-:W-:Y:S02]  /*3a30*/  SHF.R.U32.HI R7, RZ, 0x8, R22 ;  /* 0x00000008ff077819 */ /* 0x000fe40000011616 */
[----:B------:R-:W-:Y:S02]  /*3a40*/  SHF.R.U32.HI R6, RZ, 0x8, R39 ;  /* 0x00000008ff067819 */ /* 0x000fe40000011627 */
[----:B------:R-:W-:-:S02]  /*3a50*/  LOP3.LUT R13, R13, 0xffff, RZ, 0xc0, !PT ;  /* 0x0000ffff0d0d7812 */ /* 0x000fc400078ec0ff */
[----:B------:R-:W-:Y:S02]  /*3a60*/  PRMT R14, R19, 0x3340, R14 ;  /* 0x00003340130e7816 */ /* 0x000fe4000000000e */
[----:B------:R-:W-:Y:S02]  /*3a70*/  LOP3.LUT R19, R7, 0xffff, RZ, 0xc0, !PT ;  /* 0x0000ffff07137812 */ /* 0x000fe400078ec0ff */
[----:B------:R-:W-:Y:S02]  /*3a80*/  LOP3.LUT R22, R6, 0xffff, RZ, 0xc0, !PT ;  /* 0x0000ffff06167812 */ /* 0x000fe400078ec0ff */
[----:B------:R-:W-:Y:S02]  /*3a90*/  SHF.R.U32.HI R6, RZ, 0x8, R33 ;  /* 0x00000008ff067819 */ /* 0x000fe40000011621 */
[----:B------:R-:W-:Y:S02]  /*3aa0*/  PRMT R21, R13, 0x3340, R0 ;  /* 0x000033400d157816 */ /* 0x000fe40000000000 */
[----:B------:R-:W-:-:S02]  /*3ab0*/  SHF.R.U32.HI R13, RZ, 0x8, R26 ;  /* 0x00000008ff0d7819 */ /* 0x000fc4000001161a */
[----:B------:R-:W-:Y:S02]  /*3ac0*/  SHF.R.U32.HI R7, RZ, 0x8, R25 ;  /* 0x00000008ff077819 */ /* 0x000fe40000011619 */
[----:B------:R-:W-:Y:S02]  /*3ad0*/  PRMT R23, R22, 0x3340, R19 ;  /* 0x0000334016177816 */ /* 0x000fe40000000013 */
[----:B------:R-:W-:Y:S02]  /*3ae0*/  LOP3.LUT R19, R6, 0xffff, RZ, 0xc0, !PT ;  /* 0x0000ffff06137812 */ /* 0x000fe400078ec0ff */
[----:B------:R-:W-:Y:S02]  /*3af0*/  SHF.R.U32.HI R6, RZ, 0x8, R35 ;  /* 0x00000008ff067819 */ /* 0x000fe40000011623 */
[----:B------:R-:W-:Y:S02]  /*3b00*/  LOP3.LUT R13, R13, 0xffff, RZ, 0xc0, !PT ;  /* 0x0000ffff0d0d7812 */ /* 0x000fe400078ec0ff */
[----:B------:R-:W-:-:S02]  /*3b10*/  LOP3.LUT R22, R7, 0xffff, RZ, 0xc0, !PT ;  /* 0x0000ffff07167812 */ /* 0x000fc400078ec0ff */
[----:B------:R-:W-:Y:S01]  /*3b20*/  PRMT R26, R19, 0x3340, R0 ;  /* 0x00003340131a7816 */ /* 0x000fe20000000000 */
[----:B------:R-:W-:Y:S01]  /*3b30*/  FADD R19, R4, -1 ;  /* 0xbf80000004137421 */ /* 0x000fe20000000000 */
[----:B------:R-:W-:Y:S01]  /*3b40*/  LOP3.LUT R7, R6, 0xffff, RZ, 0xc0, !PT ;  /* 0x0000ffff06077812 */ /* 0x000fe200078ec0ff */
[----:B------:R-:W-:Y:S01]  /*3b50*/  IMAD.MOV.U32 R6, RZ, RZ, 0x3dc6b27f ;  /* 0x3dc6b27fff067424 */ /* 0x000fe200078e00ff */
[----:B------:R-:W-:Y:S02]  /*3b60*/  PRMT R25, R22, 0x3340, R13 ;  /* 0x0000334016197816 */ /* 0x000fe4000000000d */
[----:B------:R-:W-:Y:S01]  /*3b70*/  PRMT R22, R14, 0x5410, R21 ;  /* 0x000054100e167816 */ /* 0x000fe20000000015 */
[----:B------:R-:W-:Y:S01]  /*3b80*/  FADD R21, R5, -1 ;  /* 0xbf80000005157421 */ /* 0x000fe20000000000 */
[----:B------:R-:W-:Y:S01]  /*3b90*/  FFMA.FTZ R4, R19, R6, -0.16845393180847167969 ;  /* 0xbe2c7f3013047423 */ /* 0x000fe20000010006 */
[----:B------:R-:W-:Y:S02]  /*3ba0*/  F2FP.SATFINITE.E4M3.F32.PACK_AB_MERGE_C R31, R31, R34, RZ ;  /* 0x000000221f1f723e */ /* 0x000fe400048070ff */
[----:B------:R-:W-:Y:S01]  /*3bb0*/  FFMA.FTZ R14, R21, R6, -0.16845393180847167969 ;  /* 0xbe2c7f30150e7423 */ /* 0x000fe20000010006 */
[----:B------:R-:W-:Y:S01]  /*3bc0*/  FFMA.FTZ R6, R19, R4, 0.1716887056827545166 ;  /* 0x3e2fcf2a13067423 */ /* 0x000fe20000010004 */
[----:B------:R-:W-:-:S02]  /*3bd0*/  F2FP.SATFINITE.E4M3.F32.PACK_AB_MERGE_C R27, R27, R32, RZ ;  /* 0x000000201b1b723e */ /* 0x000fc400048070ff */
[----:B------:R-:W-:Y:S01]  /*3be0*/  LOP3.LUT R31, R31, 0xffff, RZ, 0xc0, !PT ;  /* 0x0000ffff1f1f7812 */ /* 0x000fe200078ec0ff */
[----:B------:R-:W-:Y:S01]  /*3bf0*/  FFMA.FTZ R14, R21, R14, 0.1716887056827545166 ;  /* 0x3e2fcf2a150e7423 */ /* 0x000fe2000001000e */
[----:B------:R-:W-:Y:S01]  /*3c00*/  PRMT R28, R7, 0x3340, R0 ;  /* 0x00003340071c7816 */ /* 0x000fe20000000000 */
[----:B------:R-:W-:Y:S01]  /*3c10*/  FFMA.FTZ R6, R19, R6, -0.17900948226451873779 ;  /* 0xbe374e4313067423 */ /* 0x000fe20000010006 */
[----:B------:R-:W-:Y:S02]  /*3c20*/  SHF.R.U32.HI R7, RZ, 0x8, R29 ;  /* 0x00000008ff077819 */ /* 0x000fe4000001161d */
[----:B------:R-:W-:Y:S02]  /*3c30*/  PRMT R26, R23, 0x5410, R26 ;  /* 0x00005410171a7816 */ /* 0x000fe4000000001a */
[----:B------:R-:W-:Y:S02]  /*3c40*/  LOP3.LUT R27, R27, 0xffff, RZ, 0xc0, !PT ;  /* 0x0000ffff1b1b7812 */ /* 0x000fe400078ec0ff */
[--C-:B------:R-:W-:Y:S01]  /*3c50*/  PRMT R4, R20, 0x4210, R31.reuse ;  /* 0x0000421014047816 */ /* 0x100fe2000000001f */
[----:B------:R-:W-:Y:S01]  /*3c60*/  FFMA.FTZ R20, R21, R14, -0.17900948226451873779 ;  /* 0xbe374e4315147423 */ /* 0x000fe2000001000e */
[----:B------:R-:W-:Y:S01]  /*3c70*/  PRMT R5, R22, 0x5210, R31 ;  /* 0x0000521016057816 */ /* 0x000fe2000000001f */
[----:B------:R-:W-:Y:S01]  /*3c80*/  FFMA.FTZ R14, R19, R6, 0.20512372255325317383 ;  /* 0x3e520bf4130e7423 */ /* 0x000fe20000010006 */
[----:B------:R-:W-:Y:S01]  /*3c90*/  LOP3.LUT R22, R7, 0xffff, RZ, 0xc0, !PT ;  /* 0x0000ffff07167812 */ /* 0x000fe200078ec0ff */
[----:B------:R-:W-:Y:S01]  /*3ca0*/  FFMA.FTZ R20, R21, R20, 0.20512372255325317383 ;  /* 0x3e520bf415147423 */ /* 0x000fe20000010014 */
[--C-:B------:R-:W-:Y:S01]  /*3cb0*/  PRMT R6, R24, 0x4210, R27.reuse ;  /* 0x0000421018067816 */ /* 0x100fe2000000001b */
[----:B------:R-:W-:Y:S01]  /*3cc0*/  FFMA.FTZ R14, R19, R14, -0.24046532809734344482 ;  /* 0xbe763c8b130e7423 */ /* 0x000fe2000001000e */
[----:B------:R-:W-:Y:S01]  /*3cd0*/  PRMT R7, R26, 0x5210, R27 ;  /* 0x000052101a077816 */ /* 0x000fe2000000001b */
[----:B------:R-:W-:Y:S01]  /*3ce0*/  FFMA.FTZ R20, R21, R20, -0.24046532809734344482 ;  /* 0xbe763c8b15147423 */ /* 0x000fe20000010014 */
[----:B------:R-:W-:Y:S01]  /*3cf0*/  SHF.R.U32.HI R13, RZ, 0x8, R30 ;  /* 0x00000008ff0d7819 */ /* 0x000fe2000001161e */
[----:B------:R-:W-:Y:S01]  /*3d00*/  FFMA.FTZ R14, R19, R14, 0.28857114911079406738 ;  /* 0x3e93bf99130e7423 */ /* 0x000fe2000001000e */
[----:B------:R-:W0:Y:S01]  /*3d10*/  LDC.64 R30, c[0x0][0x398] ;  /* 0x0000e600ff1e7b82 */ /* 0x000e220000000a00 */
[----:B------:R-:W-:Y:S01]  /*3d20*/  STSM.16.M88.4 [R8], R4 ;  /* 0x0000000408007844 */ /* 0x000fe20000000200 */
[----:B------:R-:W-:-:S06]  /*3d30*/  LOP3.LUT R13, R13, 0xffff, RZ, 0xc0, !PT ;  /* 0x0000ffff0d0d7812 */ /* 0x000fcc00078ec0ff */
[----:B------:R-:W-:Y:S01]  /*3d40*/  BAR.SYNC.DEFER_BLOCKING 0x0 ;  /* 0x0000000000007b1d */ /* 0x000fe20000010000 */
[----:B------:R-:W-:Y:S01]  /*3d50*/  PRMT R23, R22, 0x3340, R13 ;  /* 0x0000334016177816 */ /* 0x000fe2000000000d */
[----:B------:R-:W-:Y:S01]  /*3d60*/  FFMA.FTZ R22, R21, R20, 0.28857114911079406738 ;  /* 0x3e93bf9915167423 */ /* 0x000fe20000010014 */
[----:B------:R-:W-:Y:S01]  /*3d70*/  LOP3.LUT R13, R3, 0x1ff, RZ, 0xc0, !PT ;  /* 0x000001ff030d7812 */ /* 0x000fe200078ec0ff */
[----:B------:R-:W-:Y:S01]  /*3d80*/  FFMA.FTZ R20, R19, R14, -0.36067417263984680176 ;  /* 0xbeb8aa4913147423 */ /* 0x000fe2000001000e */
[----:B------:R-:W-:Y:S01]  /*3d90*/  ISETP.GE.U32.AND P1, PT, R9, 0x7f800000, PT ;  /* 0x7f8000000900780c */ /* 0x000fe20003f26070 */
[----:B------:R-:W-:Y:S01]  /*3da0*/  FFMA.FTZ R22, R21, R22, -0.36067417263984680176 ;  /* 0xbeb8aa4915167423 */ /* 0x000fe20000010016 */
[----:B------:R-:W-:Y:S01]  /*3db0*/  LEA R14, R13, UR6, 0x4 ;  /* 0x000000060d0e7c11 */ /* 0x000fe2000f8e20ff */
[----:B------:R-:W-:Y:S01]  /*3dc0*/  FFMA.FTZ R20, R19, R20, 0.48089820146560668945 ;  /* 0x3ef6384a13147423 */ /* 0x000fe20000010014 */
[----:B------:R-:W-:Y:S01]  /*3dd0*/  SHF.R.U32.HI R13, RZ, 0x8, R43 ;  /* 0x00000008ff0d7819 */ /* 0x000fe2000001162b */
[----:B------:R-:W-:Y:S01]  /*3de0*/  FFMA.FTZ R22, R21, R22, 0.48089820146560668945 ;  /* 0x3ef6384a15167423 */ /* 0x000fe20000010016 */
[----:B------:R-:W-:Y:S01]  /*3df0*/  ISETP.GE.U32.AND P2, PT, R10, 0x7f800000, PT ;  /* 0x7f8000000a00780c */ /* 0x000fe20003f46070 */
[----:B------:R-:W-:Y:S01]  /*3e00*/  FFMA.FTZ R20, R19, R20, -0.72134751081466674805 ;  /* 0xbf38aa3b13147423 */ /* 0x000fe20000010014 */
[----:B------:R-:W-:Y:S01]  /*3e10*/  LOP3.LUT R27, R13, 0xffff, RZ, 0xc0, !PT ;  /* 0x0000ffff0d1b7812 */ /* 0x000fe200078ec0ff */
[----:B------:R-:W-:Y:S01]  /*3e20*/  FFMA.FTZ R22, R21, R22, -0.72134751081466674805 ;  /* 0xbf38aa3b15167423 */ /* 0x000fe20000010016 */
[----:B------:R-:W1:Y:S01]  /*3e30*/  LDC R13, c[0x0][0x3e8] ;  /* 0x0000fa00ff0d7b82 */ /* 0x000e620000000800 */
[----:B------:R-:W-:Y:S01]  /*3e40*/  FMUL R20, R19, R20 ;  /* 0x0000001413147220 */ /* 0x000fe20000400000 */
[----:B------:R-:W-:Y:S01]  /*3e50*/  FSETP.NEU.AND P0, PT, R9, RZ, PT ;  /* 0x000000ff0900720b */ /* 0x000fe20003f0d000 */
[----:B------:R-:W-:Y:S01]  /*3e60*/  FMUL R22, R21, R22 ;  /* 0x0000001615167220 */ /* 0x000fe20000400000 */
[----:B------:R-:W-:Y:S01]  /*3e70*/  PRMT R24, R27, 0x3340, R0 ;  /* 0x000033401b187816 */ /* 0x000fe20000000000 */
[----:B------:R-:W-:Y:S01]  /*3e80*/  FMUL R20, R19, R20 ;  /* 0x0000001413147220 */ /* 0x000fe20000400000 */
[----:B------:R-:W-:Y:S01]  /*3e90*/  PRMT R25, R25, 0x5410, R28 ;  /* 0x0000541019197816 */ /* 0x000fe2000000001c */
[----:B------:R-:W-:Y:S01]  /*3ea0*/  FMUL R22, R21, R22 ;  /* 0x0000001615167220 */ /* 0x000fe20000400000 */
[----:B------:R-:W-:Y:S01]  /*3eb0*/  PRMT R24, R23, 0x5410, R24 ;  /* 0x0000541017187816 */ /* 0x000fe20000000018 */
[----:B------:R-:W2:Y:S01]  /*3ec0*/  LDS.128 R4, [R14] ;  /* 0x000000000e047984 */ /* 0x000ea20000000c00 */
[----:B------:R-:W-:Y:S01]  /*3ed0*/  FFMA.FTZ R20, R19, 1.4426950216293334961, R20 ;  /* 0x3fb8aa3b13147823 */ /* 0x000fe20000010014 */
[----:B------:R-:W-:Y:S01]  /*3ee0*/  FFMA.FTZ R21, R21, 1.4426950216293334961, R22 ;  /* 0x3fb8aa3b15157823 */ /* 0x000fe20000010016 */
[----:B------:R-:W-:-:S02]  /*3ef0*/  @P1 IMAD.MOV.U32 R22, RZ, RZ, 0x7f800000 ;  /* 0x7f800000ff161424 */ /* 0x000fc400078e00ff */
[----:B------:R-:W-:Y:S01]  /*3f00*/  FADD R11, R11, R20 ;  /* 0x000000140b0b7221 */ /* 0x000fe20000000000 */
[----:B------:R-:W-:Y:S01]  /*3f10*/  SHF.R.U32.HI R20, RZ, 0x8, R3 ;  /* 0x00000008ff147819 */ /* 0x000fe20000011603 */
[----:B------:R-:W-:Y:S01]  /*3f20*/  @P1 FFMA.FTZ R11, R9, R22, +INF ;  /* 0x7f800000090b1423 */ /* 0x000fe20000010016 */
[----:B------:R-:W-:Y:S02]  /*3f30*/  @P2 IMAD.MOV.U32 R9, RZ, RZ, 0x7f800000 ;  /* 0x7f800000ff092424 */ /* 0x000fe400078e00ff */
[----:B------:R-:W-:Y:S01]  /*3f40*/  FADD R12, R12, R21 ;  /* 0x000000150c0c7221 */ /* 0x000fe20000000000 */
[----:B------:R-:W-:Y:S01]  /*3f50*/  IMAD R19, R0, UR5, RZ ;  /* 0x0000000500137c24 */ /* 0x000fe2000f8e02ff */
[----:B------:R-:W-:Y:S01]  /*3f60*/  SGXT.U32 R20, R20, 0x1 ;  /* 0x000000011414781a */ /* 0x000fe20000000000 */
[C---:B------:R-:W-:Y:S01]  /*3f70*/  @P2 FFMA.FTZ R12, R10.reuse, R9, +INF ;  /* 0x7f8000000a0c2423 */ /* 0x040fe20000010009 */
[----:B------:R-:W-:Y:S01]  /*3f80*/  FSETP.NEU.AND P1, PT, R10, RZ, PT ;  /* 0x000000ff0a00720b */ /* 0x000fe20003f2d000 */
[----:B------:R-:W-:Y:S01]  /*3f90*/  USHF.R.S32.HI UR5, URZ, 0x1f, UR4 ;  /* 0x0000001fff057899 */ /* 0x000fe20008011404 */
[----:B------:R-:W-:Y:S01]  /*3fa0*/  LOP3.LUT R10, R15, 0xffff, RZ, 0xc0, !PT ;  /* 0x0000ffff0f0a7812 */ /* 0x000fe200078ec0ff */
[----:B-1----:R-:W-:Y:S01]  /*3fb0*/  IMAD R20, R20, R13, RZ ;  /* 0x0000000d14147224 */ /* 0x002fe200078e02ff */
[----:B0-----:R-:W-:Y:S01]  /*3fc0*/  IADD3 R9, P2, P3, R19, UR4, R30 ;  /* 0x0000000413097c10 */ /* 0x001fe2000fb5e01e */
[----:B------:R-:W0:Y:S01]  /*3fd0*/  LDCU UR4, c[0x0][0x3ec] ;  /* 0x00007d80ff0477ac */ /* 0x000e220008000800 */
[----:B------:R-:W-:-:S02]  /*3fe0*/  SHF.R.S32.HI R22, RZ, 0x1f, R19 ;  /* 0x0000001fff167819 */ /* 0x000fc40000011413 */
[----:B------:R-:W-:Y:S02]  /*3ff0*/  LOP3.LUT R15, R16, 0xffff, RZ, 0xc0, !PT ;  /* 0x0000ffff100f7812 */ /* 0x000fe400078ec0ff */
[--C-:B------:R-:W-:Y:S02]  /*4000*/  PRMT R32, R17, 0x4210, R10.reuse ;  /* 0x0000421011207816 */ /* 0x100fe4000000000a */
[----:B------:R-:W-:Y:S02]  /*4010*/  PRMT R33, R25, 0x5210, R10 ;  /* 0x0000521019217816 */ /* 0x000fe4000000000a */
[----:B------:R-:W-:Y:S01]  /*4020*/  IADD3.X R10, PT, PT, R22, UR5, R31, P2, P3 ;  /* 0x00000005160a7c10 */ /* 0x000fe200097e641f */
[----:B------:R-:W-:Y:S01]  /*4030*/  IMAD R22, R13, 0x2, R20 ;  /* 0x000000020d167824 */ /* 0x000fe200078e0214 */
[----:B------:R-:W-:Y:S02]  /*4040*/  IADD3 R16, P2, PT, R20, R9, RZ ;  /* 0x0000000914107210 */ /* 0x000fe40007f5e0ff */
[----:B------:R-:W-:-:S02]  /*4050*/  PRMT R34, R18, 0x4210, R15 ;  /* 0x0000421012227816 */ /* 0x000fc4000000000f */
[----:B------:R-:W-:Y:S01]  /*4060*/  PRMT R35, R24, 0x5210, R15 ;  /* 0x0000521018237816 */ /* 0x000fe2000000000f */
[----:B------:R-:W-:Y:S01]  /*4070*/  BAR.SYNC.DEFER_BLOCKING 0x0 ;  /* 0x0000000000007b1d */ /* 0x000fe20000010000 */
[----:B------:R-:W-:Y:S01]  /*4080*/  LEA.HI.X.SX32 R17, R20, R10, 0x1, P2 ;  /* 0x0000000a14117211 */ /* 0x000fe200010f0eff */
[----:B------:R-:W-:Y:S01]  /*4090*/  IMAD R20, R13, 0x2, R22 ;  /* 0x000000020d147824 */ /* 0x000fe200078e0216 */
[----:B------:R-:W-:Y:S01]  /*40a0*/  IADD3 R18, P2, PT, R22, R9, RZ ;  /* 0x0000000916127210 */ /* 0x000fe20007f5e0ff */
[----:B0-----:R-:W-:Y:S01]  /*40b0*/  UIMAD UR4, UR7, UR4, URZ ;  /* 0x00000004070472a4 */ /* 0x001fe2000f8e02ff */
[----:B------:R-:W-:Y:S02]  /*40c0*/  FSEL R11, R11, -INF , P0 ;  /* 0xff8000000b0b7808 */ /* 0x000fe40000000000 */
[C---:B--2---:R-:W-:Y:S01]  /*40d0*/  PRMT R27, R4.reuse, 0x7773, RZ ;  /* 0x00007773041b7816 */ /* 0x044fe200000000ff */
[----:B------:R-:W-:Y:S01]  /*40e0*/  USHF.L.U32 UR7, UR4, 0x2, URZ ;  /* 0x0000000204077899 */ /* 0x000fe200080006ff */
[C---:B------:R-:W-:Y:S01]  /*40f0*/  PRMT R37, R4.reuse, 0x7772, RZ ;  /* 0x0000777204257816 */ /* 0x040fe200000000ff */
[----:B------:R-:W-:Y:S01]  /*4100*/  FFMA R68, R11, 0.69314718246459960938, R68 ;  /* 0x3f3172180b447823 */ /* 0x000fe20000000044 */
[C---:B------:R-:W-:Y:S01]  /*4110*/  PRMT R45, R4.reuse, 0x7771, RZ ;  /* 0x00007771042d7816 */ /* 0x040fe200000000ff */
[----:B------:R-:W-:Y:S01]  /*4120*/  UIMAD.WIDE UR4, UR4, 0x4, URZ ;  /* 0x00000004040478a5 */ /* 0x000fe2000f8e02ff */
[----:B------:R-:W-:-:S02]  /*4130*/  PRMT R53, R4, 0x7770, RZ ;  /* 0x0000777004357816 */ /* 0x000fc400000000ff */
[----:B------:R-:W-:Y:S02]  /*4140*/  LEA.HI.X.SX32 R19, R22, R10, 0x1, P2 ;  /* 0x0000000a16137211 */ /* 0x000fe400010f0eff */
[----:B------:R-:W-:Y:S02]  /*4150*/  IADD3 R4, P2, PT, R20, R9, RZ ;  /* 0x0000000914047210 */ /* 0x000fe40007f5e0ff */
[C---:B------:R-:W-:Y:S02]  /*4160*/  PRMT R31, R5.reuse, 0x7773, RZ ;  /* 0x00007773051f7816 */ /* 0x040fe400000000ff */
[C---:B------:R-:W-:Y:S02]  /*4170*/  PRMT R25, R5.reuse, 0x7772, RZ ;  /* 0x0000777205197816 */ /* 0x040fe400000000ff */
[C---:B------:R-:W-:Y:S01]  /*4180*/  PRMT R43, R5.reuse, 0x7771, RZ ;  /* 0x00007771052b7816 */ /* 0x040fe200000000ff */
[----:B------:R0:W-:Y:S01]  /*4190*/  STSM.16.M88.4 [R8], R32 ;  /* 0x0000002008007844 */ /* 0x0001e20000000200 */
[----:B------:R-:W-:-:S02]  /*41a0*/  PRMT R51, R5, 0x7770, RZ ;  /* 0x0000777005337816 */ /* 0x000fc400000000ff */
[C---:B------:R-:W-:Y:S01]  /*41b0*/  PRMT R29, R6.reuse, 0x7773, RZ ;  /* 0x00007773061d7816 */ /* 0x040fe200000000ff */
[----:B------:R-:W-:Y:S01]  /*41c0*/  BAR.SYNC.DEFER_BLOCKING 0x0 ;  /* 0x0000000000007b1d */ /* 0x000fe20000010000 */
[C---:B------:R-:W-:Y:S02]  /*41d0*/  PRMT R41, R6.reuse, 0x7771, RZ ;  /* 0x0000777106297816 */ /* 0x040fe400000000ff */
[----:B------:R-:W-:Y:S02]  /*41e0*/  PRMT R49, R6, 0x7770, RZ ;  /* 0x0000777006317816 */ /* 0x000fe400000000ff */
[----:B------:R-:W-:Y:S02]  /*41f0*/  LEA.HI.X.SX32 R5, R20, R10, 0x1, P2 ;  /* 0x0000000a14057211 */ /* 0x000fe400010f0eff */
[C---:B------:R-:W-:Y:S02]  /*4200*/  PRMT R15, R7.reuse, 0x7773, RZ ;  /* 0x00007773070f7816 */ /* 0x040fe400000000ff */
[----:B------:R-:W-:-:S02]  /*4210*/  PRMT R39, R7, 0x7771, RZ ;  /* 0x0000777107277816 */ /* 0x000fc400000000ff */
[----:B------:R-:W-:Y:S01]  /*4220*/  PRMT R47, R7, 0x7770, RZ ;  /* 0x00007770072f7816 */ /* 0x000fe200000000ff */
[----:B0-----:R-:W-:Y:S01]  /*4230*/  IMAD R8, R13, 0x2, R20 ;  /* 0x000000020d087824 */ /* 0x001fe200078e0214 */
[----:B------:R-:W-:Y:S02]  /*4240*/  PRMT R35, R6, 0x7772, RZ ;  /* 0x0000777206237816 */ /* 0x000fe400000000ff */
[----:B------:R-:W-:Y:S01]  /*4250*/  PRMT R33, R7, 0x7772, RZ ;  /* 0x0000777207217816 */ /* 0x000fe200000000ff */
[C---:B------:R-:W-:Y:S01]  /*4260*/  IMAD R24, R13.reuse, 0x2, R8 ;  /* 0x000000020d187824 */ /* 0x040fe200078e0208 */
[----:B------:R-:W-:Y:S02]  /*4270*/  IADD3 R6, P2, PT, R8, R9, RZ ;  /* 0x0000000908067210 */ /* 0x000fe40007f5e0ff */
[----:B------:R-:W-:Y:S01]  /*4280*/  FSEL R12, R12, -INF , P1 ;  /* 0xff8000000c0c7808 */ /* 0x000fe20000800000 */
[----:B------:R-:W-:Y:S01]  /*4290*/  IMAD R26, R13, 0x2, R24 ;  /* 0x000000020d1a7824 */ /* 0x000fe200078e0218 */
[----:B------:R-:W-:-:S02]  /*42a0*/  LEA.HI.X.SX32 R7, R8, R10, 0x1, P2 ;  /* 0x0000000a08077211 */ /* 0x000fc400010f0eff */
[-C--:B------:R-:W-:Y:S01]  /*42b0*/  IADD3 R20, P2, PT, R24, R9.reuse, RZ ;  /* 0x0000000918147210 */ /* 0x080fe20007f5e0ff */
[C---:B------:R-:W-:Y:S01]  /*42c0*/  IMAD R8, R13.reuse, 0x2, R26 ;  /* 0x000000020d087824 */ /* 0x040fe200078e021a */
[-C--:B------:R-:W-:Y:S01]  /*42d0*/  IADD3 R22, P3, PT, R26, R9.reuse, RZ ;  /* 0x000000091a167210 */ /* 0x080fe20007f7e0ff */
[----:B------:R0:W-:Y:S01]  /*42e0*/  STG.E.U8 desc[UR10][R16.64], R53 ;  /* 0x0000003510007986 */ /* 0x0001e2000c10110a */
[-C--:B------:R-:W-:Y:S01]  /*42f0*/  LEA.HI.X.SX32 R21, R24, R10.reuse, 0x1, P2 ;  /* 0x0000000a18157211 */ /* 0x080fe200010f0eff */
[----:B------:R-:W-:Y:S01]  /*4300*/  IMAD R28, R13, 0x2, R8 ;  /* 0x000000020d1c7824 */ /* 0x000fe200078e0208 */
[-C--:B------:R-:W-:Y:S01]  /*4310*/  LEA.HI.X.SX32 R23, R26, R10.reuse, 0x1, P3 ;  /* 0x0000000a1a177211 */ /* 0x080fe200018f0eff */
[----:B------:R1:W-:Y:S01]  /*4320*/  STG.E.U8 desc[UR10][R18.64], R51 ;  /* 0x0000003312007986 */ /* 0x0003e2000c10110a */
[----:B------:R-:W-:Y:S01]  /*4330*/  LOP3.LUT P0, RZ, R3, 0x100, RZ, 0xc0, !PT ;  /* 0x0000010003ff7812 */ /* 0x000fe2000780c0ff */
[C---:B------:R-:W-:Y:S02]  /*4340*/  IMAD R24, R13.reuse, 0x2, R28 ;  /* 0x000000020d187824 */ /* 0x040fe400078e021c */
[----:B------:R2:W-:Y:S02]  /*4350*/  STG.E.U8 desc[UR10][R4.64], R49 ;  /* 0x0000003104007986 */ /* 0x0005e4000c10110a */
[C---:B------:R-:W-:Y:S01]  /*4360*/  IMAD R26, R13.reuse, 0x2, R24 ;  /* 0x000000020d1a7824 */ /* 0x040fe200078e0218 */
[CC--:B0-----:R-:W-:Y:S01]  /*4370*/  IADD3 R16, P2, PT, R8.reuse, R9.reuse, RZ ;  /* 0x0000000908107210 */ /* 0x0c1fe20007f5e0ff */
[----:B------:R0:W-:Y:S03]  /*4380*/  STG.E.U8 desc[UR10][R6.64], R47 ;  /* 0x0000002f06007986 */ /* 0x0001e6000c10110a */
[-C--:B------:R-:W-:Y:S01]  /*4390*/  LEA.HI.X.SX32 R17, R8, R10.reuse, 0x1, P2 ;  /* 0x0000000a08117211 */ /* 0x080fe200010f0eff */
[C---:B------:R-:W-:Y:S01]  /*43a0*/  IMAD R8, R13.reuse, 0x2, R26 ;  /* 0x000000020d087824 */ /* 0x040fe200078e021a */
[-C--:B-1----:R-:W-:Y:S01]  /*43b0*/  IADD3 R18, P3, PT, R24, R9.reuse, RZ ;  /* 0x0000000918127210 */ /* 0x082fe20007f7e0ff */
[----:B------:R1:W-:Y:S01]  /*43c0*/  STG.E.U8 desc[UR10][R20.64], R45 ;  /* 0x0000002d14007986 */ /* 0x0003e2000c10110a */
[-C--:B--2---:R-:W-:Y:S01]  /*43d0*/  IADD3 R4, P2, PT, R28, R9.reuse, RZ ;  /* 0x000000091c047210 */ /* 0x084fe20007f5e0ff */
[C---:B------:R-:W-:Y:S01]  /*43e0*/  IMAD R30, R13.reuse, 0x2, R8 ;  /* 0x000000020d1e7824 */ /* 0x040fe200078e0208 */
[-C--:B------:R-:W-:Y:S01]  /*43f0*/  LEA.HI.X.SX32 R19, R24, R10.reuse, 0x1, P3 ;  /* 0x0000000a18137211 */ /* 0x080fe200018f0eff */
[----:B------:R2:W-:Y:S01]  /*4400*/  STG.E.U8 desc[UR10][R22.64], R43 ;  /* 0x0000002b16007986 */ /* 0x0005e2000c10110a */
[-C--:B------:R-:W-:Y:S01]  /*4410*/  LEA.HI.X.SX32 R5, R28, R10.reuse, 0x1, P2 ;  /* 0x0000000a1c057211 */ /* 0x080fe200010f0eff */
[C---:B------:R-:W-:Y:S01]  /*4420*/  IMAD R24, R13.reuse, 0x2, R30 ;  /* 0x000000020d187824 */ /* 0x040fe200078e021e */
[CC--:B0-----:R-:W-:Y:S01]  /*4430*/  IADD3 R6, P2, PT, R26.reuse, R9.reuse, RZ ;  /* 0x000000091a067210 */ /* 0x0c1fe20007f5e0ff */
[----:B------:R-:W-:Y:S02]  /*4440*/  STG.E.U8 desc[UR10][R16.64], R41 ;  /* 0x0000002910007986 */ /* 0x000fe4000c10110a */
[C---:B------:R-:W-:Y:S01]  /*4450*/  IMAD R28, R13.reuse, 0x2, R24 ;  /* 0x000000020d1c7824 */ /* 0x040fe200078e0218 */
[-C--:B------:R-:W-:Y:S01]  /*4460*/  LEA.HI.X.SX32 R7, R26, R10.reuse, 0x1, P2 ;  /* 0x0000000a1a077211 */ /* 0x080fe200010f0eff */
[----:B------:R0:W-:Y:S01]  /*4470*/  STG.E.U8 desc[UR10][R4.64], R39 ;  /* 0x0000002704007986 */ /* 0x0001e2000c10110a */
[-C--:B-1----:R-:W-:Y:S01]  /*4480*/  IADD3 R20, P2, PT, R8, R9.reuse, RZ ;  /* 0x0000000908147210 */ /* 0x082fe20007f5e0ff */
[C---:B------:R-:W-:Y:S01]  /*4490*/  IMAD R26, R13.reuse, 0x2, R28 ;  /* 0x000000020d1a7824 */ /* 0x040fe200078e021c */
[----:B--2---:R-:W-:Y:S01]  /*44a0*/  IADD3 R22, P3, PT, R30, R9, RZ ;  /* 0x000000091e167210 */ /* 0x004fe20007f7e0ff */
[----:B------:R-:W-:Y:S02]  /*44b0*/  STG.E.U8 desc[UR10][R18.64], R37 ;  /* 0x0000002512007986 */ /* 0x000fe4000c10110a */
[----:B------:R-:W-:Y:S01]  /*44c0*/  IMAD R32, R13, 0x2, R26 ;  /* 0x000000020d207824 */ /* 0x000fe200078e021a */
[----:B------:R-:W-:-:S02]  /*44d0*/  LEA.HI.X.SX32 R21, R8, R10, 0x1, P2 ;  /* 0x0000000a08157211 */ /* 0x000fc400010f0eff */
[-C--:B------:R-:W-:Y:S01]  /*44e0*/  LEA.HI.X.SX32 R23, R30, R10.reuse, 0x1, P3 ;  /* 0x0000000a1e177211 */ /* 0x080fe200018f0eff */
[C---:B------:R-:W-:Y:S01]  /*44f0*/  IMAD R8, R13.reuse, 0x2, R32 ;  /* 0x000000020d087824 */ /* 0x040fe200078e0220 */
[----:B------:R1:W-:Y:S01]  /*4500*/  STG.E.U8 desc[UR10][R6.64], R25 ;  /* 0x0000001906007986 */ /* 0x0003e2000c10110a */
[CC--:B0-----:R-:W-:Y:S02]  /*4510*/  IADD3 R4, P2, PT, R24.reuse, R9.reuse, RZ ;  /* 0x0000000918047210 */ /* 0x0c1fe40007f5e0ff */
[C---:B------:R-:W-:Y:S01]  /*4520*/  IMAD R30, R13.reuse, 0x2, R8 ;  /* 0x000000020d1e7824 */ /* 0x040fe200078e0208 */
[----:B------:R0:W-:Y:S01]  /*4530*/  STG.E.U8 desc[UR10][R20.64], R35 ;  /* 0x0000002314007986 */ /* 0x0001e2000c10110a */
[-C--:B------:R-:W-:Y:S02]  /*4540*/  LEA.HI.X.SX32 R5, R24, R10.reuse, 0x1, P2 ;  /* 0x0000000a18057211 */ /* 0x080fe400010f0eff */
[-C--:B------:R-:W-:Y:S01]  /*4550*/  IADD3 R16, P2, PT, R28, R9.reuse, RZ ;  /* 0x000000091c107210 */ /* 0x080fe20007f5e0ff */
[C---:B------:R-:W-:Y:S01]  /*4560*/  IMAD R34, R13.reuse, 0x2, R30 ;  /* 0x000000020d227824 */ /* 0x040fe200078e021e */
[-C--:B------:R-:W-:Y:S01]  /*4570*/  IADD3 R24, P3, PT, R32, R9.reuse, RZ ;  /* 0x0000000920187210 */ /* 0x080fe20007f7e0ff */
[----:B------:R-:W-:Y:S01]  /*4580*/  STG.E.U8 desc[UR10][R22.64], R33 ;  /* 0x0000002116007986 */ /* 0x000fe2000c10110a */
[-C--:B------:R-:W-:Y:S01]  /*4590*/  LEA.HI.X.SX32 R17, R28, R10.reuse, 0x1, P2 ;  /* 0x0000000a1c117211 */ /* 0x080fe200010f0eff */
[C---:B------:R-:W-:Y:S01]  /*45a0*/  IMAD R28, R13.reuse, 0x2, R34 ;  /* 0x000000020d1c7824 */ /* 0x040fe200078e0222 */
[----:B-1----:R-:W-:Y:S01]  /*45b0*/  LEA.HI.X.SX32 R25, R32, R10, 0x1, P3 ;  /* 0x0000000a20197211 */ /* 0x002fe200018f0eff */
[----:B------:R1:W-:Y:S01]  /*45c0*/  STG.E.U8 desc[UR10][R4.64], R27 ;  /* 0x0000001b04007986 */ /* 0x0003e2000c10110a */
[----:B------:R-:W-:Y:S01]  /*45d0*/  IADD3 R18, P2, PT, R26, R9, RZ ;  /* 0x000000091a127210 */ /* 0x000fe20007f5e0ff */
[----:B------:R-:W-:-:S02]  /*45e0*/  IMAD R36, R13, 0x2, R28 ;  /* 0x000000020d247824 */ /* 0x000fc400078e021c */
[----:B------:R-:W2:Y:S01]  /*45f0*/  LDS.128 R4, [R14] ;  /* 0x000000000e047984 */ /* 0x000ea20000000c00 */
[-C--:B------:R-:W-:Y:S01]  /*4600*/  LEA.HI.X.SX32 R19, R26, R10.reuse, 0x1, P2 ;  /* 0x0000000a1a137211 */ /* 0x080fe200010f0eff */
[C---:B------:R-:W-:Y:S01]  /*4610*/  IMAD R32, R13.reuse, 0x2, R36 ;  /* 0x000000020d207824 */ /* 0x040fe200078e0224 */
[-C--:B0-----:R-:W-:Y:S01]  /*4620*/  IADD3 R20, P2, PT, R8, R9.reuse, RZ ;  /* 0x0000000908147210 */ /* 0x081fe20007f5e0ff */
[----:B------:R0:W-:Y:S01]  /*4630*/  STG.E.U8 desc[UR10][R16.64], R31 ;  /* 0x0000001f10007986 */ /* 0x0001e2000c10110a */
[-C--:B------:R-:W-:Y:S01]  /*4640*/  IADD3 R26, P4, PT, R34, R9.reuse, RZ ;  /* 0x00000009221a7210 */ /* 0x080fe20007f9e0ff */
[C---:B------:R-:W-:Y:S01]  /*4650*/  IMAD R38, R13.reuse, 0x2, R32 ;  /* 0x000000020d267824 */ /* 0x040fe200078e0220 */
[-C--:B------:R-:W-:Y:S01]  /*4660*/  LEA.HI.X.SX32 R21, R8, R10.reuse, 0x1, P2 ;  /* 0x0000000a08157211 */ /* 0x080fe200010f0eff */
[----:B------:R3:W-:Y:S01]  /*4670*/  STG.E.U8 desc[UR10][R18.64], R29 ;  /* 0x0000001d12007986 */ /* 0x0007e2000c10110a */
[-C--:B-1----:R-:W-:Y:S01]  /*4680*/  LEA.HI.X.SX32 R27, R34, R10.reuse, 0x1, P4 ;  /* 0x0000000a221b7211 */ /* 0x082fe200020f0eff */
[C---:B------:R-:W-:Y:S01]  /*4690*/  IMAD R40, R13.reuse, 0x2, R38 ;  /* 0x000000020d287824 */ /* 0x040fe200078e0226 */
[C---:B------:R-:W-:Y:S01]  /*46a0*/  IADD3 R22, P3, PT, R30.reuse, R9, RZ ;  /* 0x000000091e167210 */ /* 0x040fe20007f7e0ff */
[----:B------:R1:W-:Y:S02]  /*46b0*/  STG.E.U8 desc[UR10][R24.64], R15 ;  /* 0x0000000f18007986 */ /* 0x0003e4000c10110a */
[----:B------:R-:W-:Y:S01]  /*46c0*/  IMAD R42, R13, 0x2, R40 ;  /* 0x000000020d2a7824 */ /* 0x000fe200078e0228 */
[----:B------:R-:W-:-:S02]  /*46d0*/  LEA.HI.X.SX32 R23, R30, R10, 0x1, P3 ;  /* 0x0000000a1e177211 */ /* 0x000fc400018f0eff */
[-C--:B0-----:R-:W-:Y:S01]  /*46e0*/  IADD3 R16, P2, PT, R28, R9.reuse, RZ ;  /* 0x000000091c107210 */ /* 0x081fe20007f5e0ff */
[----:B------:R-:W-:Y:S01]  /*46f0*/  IMAD R8, R13, 0x2, R42 ;  /* 0x000000020d087824 */ /* 0x000fe200078e022a */
[----:B---3--:R-:W-:-:S03]  /*4700*/  IADD3 R18, P3, PT, R36, R9, RZ ;  /* 0x0000000924127210 */ /* 0x008fc60007f7e0ff */
[C---:B------:R-:W-:Y:S01]  /*4710*/  IMAD R44, R13.reuse, 0x2, R8 ;  /* 0x000000020d2c7824 */ /* 0x040fe200078e0208 */
[-C--:B------:R-:W-:Y:S02]  /*4720*/  LEA.HI.X.SX32 R17, R28, R10.reuse, 0x1, P2 ;  /* 0x0000000a1c117211 */ /* 0x080fe400010f0eff */
[-C--:B-1----:R-:W-:Y:S01]  /*4730*/  IADD3 R24, P4, PT, R32, R9.reuse, RZ ;  /* 0x0000000920187210 */ /* 0x082fe20007f9e0ff */
[C---:B------:R-:W-:Y:S01]  /*4740*/  IMAD R46, R13.reuse, 0x2, R44 ;  /* 0x000000020d2e7824 */ /* 0x040fe200078e022c */
[-C--:B------:R-:W-:Y:S02]  /*4750*/  LEA.HI.X.SX32 R19, R36, R10.reuse, 0x1, P3 ;  /* 0x0000000a24137211 */ /* 0x080fe400018f0eff */
[-C--:B------:R-:W-:Y:S01]  /*4760*/  LEA.HI.X.SX32 R25, R32, R10.reuse, 0x1, P4 ;  /* 0x0000000a20197211 */ /* 0x080fe200020f0eff */
[C---:B------:R-:W-:Y:S01]  /*4770*/  IMAD R48, R13.reuse, 0x2, R46 ;  /* 0x000000020d307824 */ /* 0x040fe200078e022e */
[-C--:B------:R-:W-:Y:S02]  /*4780*/  IADD3 R30, P4, PT, R42, R9.reuse, RZ ;  /* 0x000000092a1e7210 */ /* 0x080fe40007f9e0ff */
[----:B------:R-:W-:Y:S01]  /*4790*/  IADD3 R14, P2, PT, R38, R9, RZ ;  /* 0x00000009260e7210 */ /* 0x000fe20007f5e0ff */
[----:B------:R-:W-:Y:S01]  /*47a0*/  IMAD R50, R13, 0x2, R48 ;  /* 0x000000020d327824 */ /* 0x000fe200078e0230 */
[----:B------:R-:W-:-:S02]  /*47b0*/  LEA.HI.X.SX32 R31, R42, R10, 0x1, P4 ;  /* 0x0000000a2a1f7211 */ /* 0x000fc400020f0eff */
[-C--:B------:R-:W-:Y:S01]  /*47c0*/  IADD3 R28, P3, PT, R40, R9.reuse, RZ ;  /* 0x00000009281c7210 */ /* 0x080fe20007f7e0ff */
[C---:B------:R-:W-:Y:S01]  /*47d0*/  IMAD R52, R13.reuse, 0x2, R50 ;  /* 0x000000020d347824 */ /* 0x040fe200078e0232 */
[----:B------:R-:W-:Y:S02]  /*47e0*/  LEA.HI.X.SX32 R15, R38, R10, 0x1, P2 ;  /* 0x0000000a260f7211 */ /* 0x000fe400010f0eff */
[----:B--2---:R-:W-:Y:S01]  /*47f0*/  PRMT R69, R4, 0x7770, RZ ;  /* 0x0000777004457816 */ /* 0x004fe200000000ff */
[----:B------:R-:W-:Y:S01]  /*4800*/  IMAD R13, R13, 0x2, R52 ;  /* 0x000000020d0d7824 */ /* 0x000fe200078e0234 */
[----:B------:R-:W-:Y:S02]  /*4810*/  PRMT R67, R5, 0x7770, RZ ;  /* 0x0000777005437816 */ /* 0x000fe400000000ff */
[----:B------:R-:W-:Y:S01]  /*4820*/  PRMT R65, R6, 0x7770, RZ ;  /* 0x0000777006417816 */ /* 0x000fe200000000ff */
[----:B------:R0:W-:Y:S01]  /*4830*/  STG.E.U8 desc[UR10][R20.64], R69 ;  /* 0x0000004514007986 */ /* 0x0001e2000c10110a */
[----:B------:R-:W-:-:S02]  /*4840*/  IADD3 R42, P5, PT, R13, R9, RZ ;  /* 0x000000090d2a7210 */ /* 0x000fc40007fbe0ff */
[----:B------:R-:W-:Y:S01]  /*4850*/  PRMT R49, R7, 0x7772, RZ ;  /* 0x0000777207317816 */ /* 0x000fe200000000ff */
[----:B------:R-:W-:Y:S01]  /*4860*/  STG.E.U8 desc[UR10][R22.64], R67 ;  /* 0x0000004316007986 */ /* 0x000fe2000c10110a */
[-C--:B------:R-:W-:Y:S02]  /*4870*/  LEA.HI.X.SX32 R43, R13, R10.reuse, 0x1, P5 ;  /* 0x0000000a0d2b7211 */ /* 0x080fe400028f0eff */
[C---:B------:R-:W-:Y:S01]  /*4880*/  PRMT R13, R7.reuse, 0x7773, RZ ;  /* 0x00007773070d7816 */ /* 0x040fe200000000ff */
[----:B------:R-:W-:Y:S01]  /*4890*/  STG.E.U8 desc[UR10][R26.64], R65 ;  /* 0x000000411a007986 */ /* 0x000fe2000c10110a */
[C---:B------:R-:W-:Y:S02]  /*48a0*/  PRMT R57, R7.reuse, 0x7771, RZ ;  /* 0x0000777107397816 */ /* 0x040fe400000000ff */
[----:B------:R-:W-:Y:S01]  /*48b0*/  LEA.HI.X.SX32 R29, R40, R10, 0x1, P3 ;  /* 0x0000000a281d7211 */ /* 0x000fe200018f0eff */
[----:B0-----:R-:W-:Y:S01]  /*48c0*/  FFMA R69, R12, 0.69314718246459960938, R73 ;  /* 0x3f3172180c457823 */ /* 0x001fe20000000049 */
[----:B------:R-:W-:Y:S01]  /*48d0*/  IADD3 R32, P2, PT, R8, R9, RZ ;  /* 0x0000000908207210 */ /* 0x000fe20007f5e0ff */
[----:B------:R-:W0:Y:S01]  /*48e0*/  LDC.64 R20, c[0x0][0x3a0] ;  /* 0x0000e800ff147b82 */ /* 0x000e220000000a00 */
[----:B------:R-:W-:-:S02]  /*48f0*/  PRMT R7, R7, 0x7770, RZ ;  /* 0x0000777007077816 */ /* 0x000fc400000000ff */
[-C--:B------:R-:W-:Y:S02]  /*4900*/  IADD3 R34, P3, PT, R44, R9.reuse, RZ ;  /* 0x000000092c227210 */ /* 0x080fe40007f7e0ff */
[----:B------:R-:W-:Y:S01]  /*4910*/  PRMT R63, R4, 0x7771, RZ ;  /* 0x00007771043f7816 */ /* 0x000fe200000000ff */
[----:B------:R-:W-:Y:S01]  /*4920*/  STG.E.U8 desc[UR10][R16.64], R7 ;  /* 0x0000000710007986 */ /* 0x000fe2000c10110a */
[----:B------:R-:W-:Y:S02]  /*4930*/  IADD3 R36, P4, PT, R46, R9, RZ ;  /* 0x000000092e247210 */ /* 0x000fe40007f9e0ff */
[----:B------:R-:W-:Y:S01]  /*4940*/  PRMT R61, R5, 0x7771, RZ ;  /* 0x00007771053d7816 */ /* 0x000fe200000000ff */
[----:B------:R-:W-:Y:S01]  /*4950*/  STG.E.U8 desc[UR10][R18.64], R63 ;  /* 0x0000003f12007986 */ /* 0x000fe2000c10110a */
[----:B------:R-:W-:Y:S02]  /*4960*/  PRMT R59, R6, 0x7771, RZ ;  /* 0x00007771063b7816 */ /* 0x000fe400000000ff */
[-C--:B------:R-:W-:Y:S01]  /*4970*/  LEA.HI.X.SX32 R33, R8, R10.reuse, 0x1, P2 ;  /* 0x0000000a08217211 */ /* 0x080fe200010f0eff */
[----:B------:R-:W-:Y:S01]  /*4980*/  STG.E.U8 desc[UR10][R24.64], R61 ;  /* 0x0000003d18007986 */ /* 0x000fe2000c10110a */
[----:B------:R-:W-:-:S02]  /*4990*/  LEA.HI.X.SX32 R35, R44, R10, 0x1, P3 ;  /* 0x0000000a2c237211 */ /* 0x000fc400018f0eff */
[-C--:B------:R-:W-:Y:S01]  /*49a0*/  IADD3 R8, P2, PT, R48, R9.reuse, RZ ;  /* 0x0000000930087210 */ /* 0x080fe20007f5e0ff */
[----:B------:R-:W-:Y:S01]  /*49b0*/  STG.E.U8 desc[UR10][R14.64], R59 ;  /* 0x0000003b0e007986 */ /* 0x000fe2000c10110a */
[----:B------:R-:W-:Y:S02]  /*49c0*/  PRMT R55, R4, 0x7772, RZ ;  /* 0x0000777204377816 */ /* 0x000fe400000000ff */
[----:B------:R-:W-:Y:S01]  /*49d0*/  LEA.HI.X.SX32 R37, R46, R10, 0x1, P4 ;  /* 0x0000000a2e257211 */ /* 0x000fe200020f0eff */
[----:B------:R-:W-:Y:S01]  /*49e0*/  STG.E.U8 desc[UR10][R28.64], R57 ;  /* 0x000000391c007986 */ /* 0x000fe2000c10110a */
[-C--:B------:R-:W-:Y:S02]  /*49f0*/  IADD3 R38, P3, PT, R50, R9.reuse, RZ ;  /* 0x0000000932267210 */ /* 0x080fe40007f7e0ff */
[----:B------:R-:W-:Y:S01]  /*4a00*/  PRMT R53, R5, 0x7772, RZ ;  /* 0x0000777205357816 */ /* 0x000fe200000000ff */
[----:B------:R-:W-:Y:S01]  /*4a10*/  STG.E.U8 desc[UR10][R30.64], R55 ;  /* 0x000000371e007986 */ /* 0x000fe2000c10110a */
[----:B------:R-:W-:-:S02]  /*4a20*/  IADD3 R40, P4, PT, R52, R9, RZ ;  /* 0x0000000934287210 */ /* 0x000fc40007f9e0ff */
[----:B------:R-:W-:Y:S01]  /*4a30*/  PRMT R51, R6, 0x7772, RZ ;  /* 0x0000777206337816 */ /* 0x000fe200000000ff */
[----:B------:R-:W-:Y:S01]  /*4a40*/  STG.E.U8 desc[UR10][R32.64], R53 ;  /* 0x0000003520007986 */ /* 0x000fe2000c10110a */
[-C--:B------:R-:W-:Y:S02]  /*4a50*/  LEA.HI.X.SX32 R9, R48, R10.reuse, 0x1, P2 ;  /* 0x0000000a30097211 */ /* 0x080fe400010f0eff */
[----:B------:R-:W-:Y:S01]  /*4a60*/  PRMT R47, R4, 0x7773, RZ ;  /* 0x00007773042f7816 */ /* 0x000fe200000000ff */
[----:B------:R-:W-:Y:S01]  /*4a70*/  STG.E.U8 desc[UR10][R34.64], R51 ;  /* 0x0000003322007986 */ /* 0x000fe2000c10110a */
[-C--:B------:R-:W-:Y:S02]  /*4a80*/  LEA.HI.X.SX32 R39, R50, R10.reuse, 0x1, P3 ;  /* 0x0000000a32277211 */ /* 0x080fe400018f0eff */
[----:B------:R-:W-:Y:S01]  /*4a90*/  PRMT R45, R5, 0x7773, RZ ;  /* 0x00007773052d7816 */ /* 0x000fe200000000ff */
[----:B------:R-:W-:Y:S01]  /*4aa0*/  STG.E.U8 desc[UR10][R36.64], R49 ;  /* 0x0000003124007986 */ /* 0x000fe2000c10110a */
[----:B------:R-:W-:-:S02]  /*4ab0*/  LEA.HI.X.SX32 R41, R52, R10, 0x1, P4 ;  /* 0x0000000a34297211 */ /* 0x000fc400020f0eff */
[----:B------:R-:W-:Y:S01]  /*4ac0*/  PRMT R5, R6, 0x7773, RZ ;  /* 0x0000777306057816 */ /* 0x000fe200000000ff */
[----:B------:R-:W-:Y:S01]  /*4ad0*/  STG.E.U8 desc[UR10][R8.64], R47 ;  /* 0x0000002f08007986 */ /* 0x000fe2000c10110a */
[----:B------:R-:W-:Y:S02]  /*4ae0*/  IMAD.SHL.U32 R6, R3, 0x2, RZ ;  /* 0x0000000203067824 */ /* 0x000fe400078e00ff */
[C---:B------:R-:W-:Y:S01]  /*4af0*/  IMAD.SHL.U32 R3, R0.reuse, 0x4, RZ ;  /* 0x0000000400037824 */ /* 0x040fe200078e00ff */
[----:B------:R-:W-:Y:S01]  /*4b00*/  STG.E.U8 desc[UR10][R38.64], R45 ;  /* 0x0000002d26007986 */ /* 0x000fe2000c10110a */
[----:B------:R-:W-:Y:S01]  /*4b10*/  IMAD.HI R0, R0, 0x4, RZ ;  /* 0x0000000400007827 */ /* 0x000fe200078e02ff */
[----:B------:R-:W-:Y:S02]  /*4b20*/  LOP3.LUT R6, R6, 0x3f8, RZ, 0xc0, !PT ;  /* 0x000003f806067812 */ /* 0x000fe400078ec0ff */
[----:B------:R1:W-:Y:S01]  /*4b30*/  STG.E.U8 desc[UR10][R40.64], R5 ;  /* 0x0000000528007986 */ /* 0x0003e2000c10110a */
[----:B0-----:R-:W-:-:S03]  /*4b40*/  IADD3 R4, P1, P2, R3, UR7, R20 ;  /* 0x0000000703047c10 */ /* 0x001fc6000fa3e014 */
[----:B------:R0:W-:Y:S01]  /*4b50*/  STG.E.U8 desc[UR10][R42.64], R13 ;  /* 0x0000000d2a007986 */ /* 0x0001e2000c10110a */
[----:B------:R-:W-:Y:S01]  /*4b60*/  BAR.SYNC.DEFER_BLOCKING 0x0 ;  /* 0x0000000000007b1d */ /* 0x000fe20000010000 */
[----:B-1----:R-:W-:-:S05]  /*4b70*/  IADD3.X R5, PT, PT, R0, UR5, R21, P1, P2 ;  /* 0x0000000500057c10 */ /* 0x002fca0008fe4415 */
[----:B------:R0:W-:Y:S02]  /*4b80*/  STS.64 [R6+UR6], R68 ;  /* 0x0000004406007988 */ /* 0x0001e40008000a06 */
[----:B------:R-:W-:Y:S06]  /*4b90*/  BAR.SYNC.DEFER_BLOCKING 0x0 ;  /* 0x0000000000007b1d */ /* 0x000fec0000010000 */
[----:B------:R-:W-:Y:S05]  /*4ba0*/  @P0 EXIT ;  /* 0x000000000000094d */ /* 0x000fea0003800000 */
[----:B------:R-:W1:Y:S04]  /*4bb0*/  LDS R3, [R2] ;  /* 0x0000000002037984 */ /* 0x000e680000000800 */
[----:B-1----:R-:W-:Y:S01]  /*4bc0*/  STG.E desc[UR10][R4.64], R3 ;  /* 0x0000000304007986 */ /* 0x002fe2000c10190a */
[----:B------:R-:W-:Y:S05]  /*4bd0*/  EXIT ;  /* 0x000000000000794d */ /* 0x000fea0003800000 */
.L_x_2:
[----:B------:R-:W-:-:S00]  /*4be0*/  BRA `(.L_x_2) ;  /* 0xfffffffc00fc7947 */ /* 0x000fc0000383ffff */
[----:B------:R-:W-:-:S00]  /*4bf0*/  NOP ;  /* 0x0000000000007918 */ /* 0x000fc00000000000 */
        /* <DEDUP_REMOVED lines=8> */
.L_x_3:


//--------------------- .nv.global.init           --------------------------
	.section	.nv.global.init,"aw",@progbits
.nv.global.init:
	.type		_$_str,@object
	.size		_$_str,(.L_0 - _$_str)
_$_str:
        /*0000*/ 	.byte	0x5f, 0x5f, 0x43, 0x55, 0x44, 0x41, 0x5f, 0x46, 0x54, 0x5a, 0x00
.L_0:


//--------------------- .nv.shared.attn_fwd       --------------------------
	.section	.nv.shared.attn_fwd,"aw",@nobits
	.sectionflags	@""
	.align	16
	.zero		1024


//--------------------- .nv.shared.reserved.0     --------------------------
	.section	.nv.shared.reserved.0,"aw",@nobits
	.weak		__nv_reservedSMEM_offset_0_alias
	.size		__nv_reservedSMEM_offset_0_alias, 0, 64
	.other		__nv_reservedSMEM_offset_0_alias,@"STO_CUDA_RESERVED_SHARED STV_DEFAULT"
__nv_reservedSMEM_offset_0_alias:
	.zero		0
	.zero		64


//--------------------- .nv.constant0.attn_fwd    --------------------------
	.section	.nv.constant0.attn_fwd,"a",@progbits
	.sectionflags	@""
	.align	4
.nv.constant0.attn_fwd:
	.zero		1032


//--------------------- SYMBOLS --------------------------

	.type		.nv.reservedSmem.offset0,@object
	.size		.nv.reservedSmem.offset0,0x4
	.type		.nv.reservedSmem.cap,@object
	.size		.nv.reservedSmem.cap,0x4
